	.target	sm_100

	.elftype	@"ET_EXEC"


//--------------------- .note.nv.tkinfo           --------------------------
	.section	.note.nv.tkinfo,"",@"SHT_NOTE"
	.sectionflags	@"SHF_NOTE_NV_TKINFO"
	.tkinfo
        /*0018*/ 	.word	0x00000081
        /*0030*/ 	.string	""
        /*0030*/ 	.string	"ptxas"
        /*0030*/ 	.string	"Cuda compilation tools, release 12.9, V12.9.86"
        /*0030*/ 	.string	"Build cuda_12.9.r12.9/compiler.36037853_0"
        /*0030*/ 	.string	"-regUsageLevel 10 -arch sm_100f -m 64 "



//--------------------- .note.nv.cuver            --------------------------
	.section	.note.nv.cuver,"",@"SHT_NOTE"
	.sectionflags	@"SHF_NOTE_NV_CUVER"
        /*0018*/ 	.short	0x0001
        /*001a*/ 	.short	0x0064
        /*001c*/ 	.short	0x0001
        /*001e*/ 	.short	0x0000
        /*0020*/ 	.short	0x0001
        /*0022*/ 	.short	0x0000


//--------------------- .nv.info                  --------------------------
	.section	.nv.info,"",@"SHT_CUDA_INFO"
	.align	4


	//----- nvinfo : EIATTR_REGCOUNT
	.align		4
        /*0000*/ 	.byte	0x04, 0x2f
        /*0002*/ 	.short	(.L_17 - .L_16)
	.align		4
.L_16:
        /*0004*/ 	.word	index@(_ZN9deep_gemm24sm100_fp8_gemm_1d1d_implILN4cute4UMMA5MajorE0ELS3_0ELj0ELj4096ELj7168ELj128ELj224ELj128ELj1ELj128ELj128ELj64ELj6ELj128ELj128ELj2ELb0ELj152ELNS_8GemmTypeE0ELb0EN7cutlass10bfloat16_tENS_16EpilogueIdentityEEEvPijjj14CUtensorMap_stS9_S9_S9_S9_)
        /*0008*/ 	.word	0x00000038


	//----- nvinfo : EIATTR_FRAME_SIZE
	.align		4
.L_17:
        /*000c*/ 	.byte	0x04, 0x11
        /*000e*/ 	.short	(.L_19 - .L_18)
	.align		4
.L_18:
        /*0010*/ 	.word	index@($__internal_3_$__cuda_sm20_div_u16)
        /*0014*/ 	.word	0x00000000


	//----- nvinfo : EIATTR_FRAME_SIZE
	.align		4
.L_19:
        /*0018*/ 	.byte	0x04, 0x11
        /*001a*/ 	.short	(.L_21 - .L_20)
	.align		4
.L_20:
        /*001c*/ 	.word	index@($__internal_2_$__cuda_sm10x_tcgen05_guardrail_trap_unallocated_columns_being_dealloced)
        /*0020*/ 	.word	0x00000000


	//----- nvinfo : EIATTR_FRAME_SIZE
	.align		4
.L_21:
        /*0024*/ 	.byte	0x04, 0x11
        /*0026*/ 	.short	(.L_23 - .L_22)
	.align		4
.L_22:
        /*0028*/ 	.word	index@($__internal_1_$__cuda_sm10x_tcgen05_guardrail_trap_phase_invalid_during_alloc)
        /*002c*/ 	.word	0x00000000


	//----- nvinfo : EIATTR_FRAME_SIZE
	.align		4
.L_23:
        /*0030*/ 	.byte	0x04, 0x11
        /*0032*/ 	.short	(.L_25 - .L_24)
	.align		4
.L_24:
        /*0034*/ 	.word	index@($__internal_0_$__cuda_sm10x_tcgen05_guardrail_trap_col_being_dealloced_not_returned_by_alloc)
        /*0038*/ 	.word	0x00000000


	//----- nvinfo : EIATTR_FRAME_SIZE
	.align		4
.L_25:
        /*003c*/ 	.byte	0x04, 0x11
        /*003e*/ 	.short	(.L_27 - .L_26)
	.align		4
.L_26:
        /*0040*/ 	.word	index@(_ZN9deep_gemm24sm100_fp8_gemm_1d1d_implILN4cute4UMMA5MajorE0ELS3_0ELj0ELj4096ELj7168ELj128ELj224ELj128ELj1ELj128ELj128ELj64ELj6ELj128ELj128ELj2ELb0ELj152ELNS_8GemmTypeE0ELb0EN7cutlass10bfloat16_tENS_16EpilogueIdentityEEEvPijjj14CUtensorMap_stS9_S9_S9_S9_)
        /*0044*/ 	.word	0x00000000


	//----- nvinfo : EIATTR_MIN_STACK_SIZE
	.align		4
.L_27:
        /*0048*/ 	.byte	0x04, 0x12
        /*004a*/ 	.short	(.L_29 - .L_28)
	.align		4
.L_28:
        /*004c*/ 	.word	index@(_ZN9deep_gemm24sm100_fp8_gemm_1d1d_implILN4cute4UMMA5MajorE0ELS3_0ELj0ELj4096ELj7168ELj128ELj224ELj128ELj1ELj128ELj128ELj64ELj6ELj128ELj128ELj2ELb0ELj152ELNS_8GemmTypeE0ELb0EN7cutlass10bfloat16_tENS_16EpilogueIdentityEEEvPijjj14CUtensorMap_stS9_S9_S9_S9_)
        /*0050*/ 	.word	0x00000000
.L_29:


//--------------------- .nv.info._ZN9deep_gemm24sm100_fp8_gemm_1d1d_implILN4cute4UMMA5MajorE0ELS3_0ELj0ELj4096ELj7168ELj128ELj224ELj128ELj1ELj128ELj128ELj64ELj6ELj128ELj128ELj2ELb0ELj152ELNS_8GemmTypeE0ELb0EN7cutlass10bfloat16_tENS_16EpilogueIdentityEEEvPijjj14CUtensorMap_stS9_S9_S9_S9_ --------------------------
	.section	.nv.info._ZN9deep_gemm24sm100_fp8_gemm_1d1d_implILN4cute4UMMA5MajorE0ELS3_0ELj0ELj4096ELj7168ELj128ELj224ELj128ELj1ELj128ELj128ELj64ELj6ELj128ELj128ELj2ELb0ELj152ELNS_8GemmTypeE0ELb0EN7cutlass10bfloat16_tENS_16EpilogueIdentityEEEvPijjj14CUtensorMap_stS9_S9_S9_S9_,"",@"SHT_CUDA_INFO"
	.sectionflags	@""
	.align	4


	//----- nvinfo : EIATTR_CUDA_API_VERSION
	.align		4
        /*0000*/ 	.byte	0x04, 0x37
        /*0002*/ 	.short	(.L_31 - .L_30)
.L_30:
        /*0004*/ 	.word	0x00000081


	//----- nvinfo : EIATTR_KPARAM_INFO
	.align		4
.L_31:
        /*0008*/ 	.byte	0x04, 0x17
        /*000a*/ 	.short	(.L_33 - .L_32)
.L_32:
        /*000c*/ 	.word	0x00000000
        /*0010*/ 	.short	0x0008
        /*0012*/ 	.short	0x0240
        /*0014*/ 	.byte	0x00, 0xf0, 0x01, 0x02


	//----- nvinfo : EIATTR_KPARAM_INFO
	.align		4
.L_33:
        /*0018*/ 	.byte	0x04, 0x17
        /*001a*/ 	.short	(.L_35 - .L_34)
.L_34:
        /*001c*/ 	.word	0x00000000
        /*0020*/ 	.short	0x0007
        /*0022*/ 	.short	0x01c0
        /*0024*/ 	.byte	0x00, 0xf0, 0x01, 0x02


	//----- nvinfo : EIATTR_KPARAM_INFO
	.align		4
.L_35:
        /*0028*/ 	.byte	0x04, 0x17
        /*002a*/ 	.short	(.L_37 - .L_36)
.L_36:
        /*002c*/ 	.word	0x00000000
        /*0030*/ 	.short	0x0006
        /*0032*/ 	.short	0x0140
        /*0034*/ 	.byte	0x00, 0xf0, 0x01, 0x02


	//----- nvinfo : EIATTR_KPARAM_INFO
	.align		4
.L_37:
        /*0038*/ 	.byte	0x04, 0x17
        /*003a*/ 	.short	(.L_39 - .L_38)
.L_38:
        /*003c*/ 	.word	0x00000000
        /*0040*/ 	.short	0x0005
        /*0042*/ 	.short	0x00c0
        /*0044*/ 	.byte	0x00, 0xf0, 0x01, 0x02


	//----- nvinfo : EIATTR_KPARAM_INFO
	.align		4
.L_39:
        /*0048*/ 	.byte	0x04, 0x17
        /*004a*/ 	.short	(.L_41 - .L_40)
.L_40:
        /*004c*/ 	.word	0x00000000
        /*0050*/ 	.short	0x0004
        /*0052*/ 	.short	0x0040
        /*0054*/ 	.byte	0x00, 0xf0, 0x01, 0x02


	//----- nvinfo : EIATTR_KPARAM_INFO
	.align		4
.L_41:
        /*0058*/ 	.byte	0x04, 0x17
        /*005a*/ 	.short	(.L_43 - .L_42)
.L_42:
        /*005c*/ 	.word	0x00000000
        /*0060*/ 	.short	0x0003
        /*0062*/ 	.short	0x0010
        /*0064*/ 	.byte	0x00, 0xf0, 0x11, 0x00


	//----- nvinfo : EIATTR_KPARAM_INFO
	.align		4
.L_43:
        /*0068*/ 	.byte	0x04, 0x17
        /*006a*/ 	.short	(.L_45 - .L_44)
.L_44:
        /*006c*/ 	.word	0x00000000
        /*0070*/ 	.short	0x0002
        /*0072*/ 	.short	0x000c
        /*0074*/ 	.byte	0x00, 0xf0, 0x11, 0x00


	//----- nvinfo : EIATTR_KPARAM_INFO
	.align		4
.L_45:
        /*0078*/ 	.byte	0x04, 0x17
        /*007a*/ 	.short	(.L_47 - .L_46)
.L_46:
        /*007c*/ 	.word	0x00000000
        /*0080*/ 	.short	0x0001
        /*0082*/ 	.short	0x0008
        /*0084*/ 	.byte	0x00, 0xf0, 0x11, 0x00


	//----- nvinfo : EIATTR_KPARAM_INFO
	.align		4
.L_47:
        /*0088*/ 	.byte	0x04, 0x17
        /*008a*/ 	.short	(.L_49 - .L_48)
.L_48:
        /*008c*/ 	.word	0x00000000
        /*0090*/ 	.short	0x0000
        /*0092*/ 	.short	0x0000
        /*0094*/ 	.byte	0x00, 0xf5, 0x21, 0x00


	//----- nvinfo : EIATTR_AT_ENTRY_FRAGMENTS
	.align		4
.L_49:
        /*0098*/ 	.byte	0x04, 0x4f
        /*009a*/ 	.short	(.L_51 - .L_50)


	//   ....[0]....
.L_50:
        /*009c*/ 	.word	0x00000004


	//   ....[1]....
        /*00a0*/ 	.word	0x00000005


	//----- nvinfo : EIATTR_RESERVED_SMEM_USED
	.align		4
.L_51:
        /*00a4*/ 	.byte	0x01, 0x41
	.zero		2


	//----- nvinfo : EIATTR_SPARSE_MMA_MASK
	.align		4
        /*00a8*/ 	.byte	0x03, 0x50
        /*00aa*/ 	.short	0x0000


	//----- nvinfo : EIATTR_TCGEN05_2CTA_USED
	.align		4
        /*00ac*/ 	.byte	0x01, 0x52
	.zero		2


	//----- nvinfo : EIATTR_MAXREG_COUNT
	.align		4
        /*00b0*/ 	.byte	0x03, 0x1b
        /*00b2*/ 	.short	0x00ff


	//----- nvinfo : EIATTR_NUM_BARRIERS
	.align		4
        /*00b4*/ 	.byte	0x02, 0x4c
        /*00b6*/ 	.byte	0x09
	.zero		1


	//----- nvinfo : EIATTR_INT_WARP_WIDE_INSTR_OFFSETS
	.align		4
        /*00b8*/ 	.byte	0x04, 0x31
        /*00ba*/ 	.short	(.L_53 - .L_52)


	//   ....[0]....
.L_52:
        /*00bc*/ 	.word	0x00004890


	//   ....[1]....
        /*00c0*/ 	.word	0x000048b0


	//----- nvinfo : EIATTR_COOP_GROUP_MASK_REGIDS
	.align		4
.L_53:
        /*00c4*/ 	.byte	0x04, 0x29
        /*00c6*/ 	.short	(.L_55 - .L_54)


	//   ....[0]....
.L_54:
        /*00c8*/ 	.word	0xffffffff


	//   ....[1]....
        /*00cc*/ 	.word	0xffffffff


	//   ....[2]....
        /*00d0*/ 	.word	0xffffffff


	//   ....[3]....
        /*00d4*/ 	.word	0xffffffff


	//   ....[4]....
        /*00d8*/ 	.word	0xffffffff


	//   ....[5]....
        /*00dc*/ 	.word	0xffffffff


	//   ....[6]....
        /*00e0*/ 	.word	0xffffffff


	//   ....[7]....
        /*00e4*/ 	.word	0xffffffff


	//   ....[8]....
        /*00e8*/ 	.word	0xffffffff


	//   ....[9]....
        /*00ec*/ 	.word	0xffffffff


	//   ....[10]....
        /*00f0*/ 	.word	0xffffffff


	//   ....[11]....
        /*00f4*/ 	.word	0xffffffff


	//   ....[12]....
        /*00f8*/ 	.word	0xffffffff


	//   ....[13]....
        /*00fc*/ 	.word	0xffffffff


	//   ....[14]....
        /*0100*/ 	.word	0xffffffff


	//----- nvinfo : EIATTR_COOP_GROUP_INSTR_OFFSETS
	.align		4
.L_55:
        /*0104*/ 	.byte	0x04, 0x28
        /*0106*/ 	.short	(.L_57 - .L_56)


	//   ....[0]....
.L_56:
        /*0108*/ 	.word	0x00000030


	//   ....[1]....
        /*010c*/ 	.word	0x000004d0


	//   ....[2]....
        /*0110*/ 	.word	0x00000ae0


	//   ....[3]....
        /*0114*/ 	.word	0x00000b80


	//   ....[4]....
        /*0118*/ 	.word	0x00001010


	//   ....[5]....
        /*011c*/ 	.word	0x000010c0


	//   ....[6]....
        /*0120*/ 	.word	0x00001170


	//   ....[7]....
        /*0124*/ 	.word	0x000017b0


	//   ....[8]....
        /*0128*/ 	.word	0x000017d0


	//   ....[9]....
        /*012c*/ 	.word	0x000017f0


	//   ....[10]....
        /*0130*/ 	.word	0x00001a50


	//   ....[11]....
        /*0134*/ 	.word	0x00001a80


	//   ....[12]....
        /*0138*/ 	.word	0x00001ac0


	//   ....[13]....
        /*013c*/ 	.word	0x000047b0


	//   ....[14]....
        /*0140*/ 	.word	0x00004970


	//----- nvinfo : EIATTR_VRC_CTA_INIT_COUNT
	.align		4
.L_57:
        /*0144*/ 	.byte	0x02, 0x4a
        /*0146*/ 	.byte	0x80
	.zero		1


	//----- nvinfo : EIATTR_MBARRIER_INSTR_OFFSETS
	.align		4
        /*0148*/ 	.byte	0x04, 0x39
        /*014a*/ 	.short	(.L_59 - .L_58)


	//   ....[0]....
.L_58:
        /*014c*/ 	.word	0x00000330
        /*0150*/ 	.word	0x000000ff
        /*0154*/ 	.word	0x00033400
        /*0158*/ 	.short	0x0100
        /*015a*/ 	.byte	0x05
	.zero		1


	//   ....[1]....
        /*015c*/ 	.word	0x00000340
        /*0160*/ 	.word	0x000000ff
        /*0164*/ 	.word	0x00033430
        /*0168*/ 	.short	0x0100
        /*016a*/ 	.byte	0x05
	.zero		1


	//   ....[2]....
        /*016c*/ 	.word	0x00000350
        /*0170*/ 	.word	0x000000ff
        /*0174*/ 	.word	0x00033460
        /*0178*/ 	.short	0x0100
        /*017a*/ 	.byte	0x05
	.zero		1


	//   ....[3]....
        /*017c*/ 	.word	0x00000360
        /*0180*/ 	.word	0x000000ff
        /*0184*/ 	.word	0x00033408
        /*0188*/ 	.short	0x0100
        /*018a*/ 	.byte	0x05
	.zero		1


	//   ....[4]....
        /*018c*/ 	.word	0x00000370
        /*0190*/ 	.word	0x000000ff
        /*0194*/ 	.word	0x00033438
        /*0198*/ 	.short	0x0100
        /*019a*/ 	.byte	0x05
	.zero		1


	//   ....[5]....
        /*019c*/ 	.word	0x00000380
        /*01a0*/ 	.word	0x000000ff
        /*01a4*/ 	.word	0x00033468
        /*01a8*/ 	.short	0x0100
        /*01aa*/ 	.byte	0x05
	.zero		1


	//   ....[6]....
        /*01ac*/ 	.word	0x00000390
        /*01b0*/ 	.word	0x000000ff
        /*01b4*/ 	.word	0x00033410
        /*01b8*/ 	.short	0x0100
        /*01ba*/ 	.byte	0x05
	.zero		1


	//   ....[7]....
        /*01bc*/ 	.word	0x000003a0
        /*01c0*/ 	.word	0x000000ff
        /*01c4*/ 	.word	0x00033440
        /*01c8*/ 	.short	0x0100
        /*01ca*/ 	.byte	0x05
	.zero		1


	//   ....[8]....
        /*01cc*/ 	.word	0x000003b0
        /*01d0*/ 	.word	0x000000ff
        /*01d4*/ 	.word	0x00033470
        /*01d8*/ 	.short	0x0100
        /*01da*/ 	.byte	0x05
	.zero		1


	//   ....[9]....
        /*01dc*/ 	.word	0x000003c0
        /*01e0*/ 	.word	0x000000ff
        /*01e4*/ 	.word	0x00033418
        /*01e8*/ 	.short	0x0100
        /*01ea*/ 	.byte	0x05
	.zero		1


	//   ....[10]....
        /*01ec*/ 	.word	0x000003d0
        /*01f0*/ 	.word	0x000000ff
        /*01f4*/ 	.word	0x00033448
        /*01f8*/ 	.short	0x0100
        /*01fa*/ 	.byte	0x05
	.zero		1


	//   ....[11]....
        /*01fc*/ 	.word	0x000003e0
        /*0200*/ 	.word	0x000000ff
        /*0204*/ 	.word	0x00033478
        /*0208*/ 	.short	0x0100
        /*020a*/ 	.byte	0x05
	.zero		1


	//   ....[12]....
        /*020c*/ 	.word	0x000003f0
        /*0210*/ 	.word	0x000000ff
        /*0214*/ 	.word	0x00033420
        /*0218*/ 	.short	0x0100
        /*021a*/ 	.byte	0x05
	.zero		1


	//   ....[13]....
        /*021c*/ 	.word	0x00000400
        /*0220*/ 	.word	0x000000ff
        /*0224*/ 	.word	0x00033450
        /*0228*/ 	.short	0x0100
        /*022a*/ 	.byte	0x05
	.zero		1


	//   ....[14]....
        /*022c*/ 	.word	0x00000410
        /*0230*/ 	.word	0x000000ff
        /*0234*/ 	.word	0x00033480
        /*0238*/ 	.short	0x0100
        /*023a*/ 	.byte	0x05
	.zero		1


	//   ....[15]....
        /*023c*/ 	.word	0x00000420
        /*0240*/ 	.word	0x000000ff
        /*0244*/ 	.word	0x00033428
        /*0248*/ 	.short	0x0100
        /*024a*/ 	.byte	0x05
	.zero		1


	//   ....[16]....
        /*024c*/ 	.word	0x00000430
        /*0250*/ 	.word	0x000000ff
        /*0254*/ 	.word	0x00033458
        /*0258*/ 	.short	0x0100
        /*025a*/ 	.byte	0x05
	.zero		1


	//   ....[17]....
        /*025c*/ 	.word	0x00000440
        /*0260*/ 	.word	0x000000ff
        /*0264*/ 	.word	0x00033488
        /*0268*/ 	.short	0x0100
        /*026a*/ 	.byte	0x05
	.zero		1


	//   ....[18]....
        /*026c*/ 	.word	0x00000450
        /*0270*/ 	.word	0x000000ff
        /*0274*/ 	.word	0x00033490
        /*0278*/ 	.short	0x0100
        /*027a*/ 	.byte	0x05
	.zero		1


	//   ....[19]....
        /*027c*/ 	.word	0x00000460
        /*0280*/ 	.word	0x000000ff
        /*0284*/ 	.word	0x000334a0
        /*0288*/ 	.short	0x0100
        /*028a*/ 	.byte	0x05
	.zero		1


	//   ....[20]....
        /*028c*/ 	.word	0x00000470
        /*0290*/ 	.word	0x000000ff
        /*0294*/ 	.word	0x00033498
        /*0298*/ 	.short	0x0100
        /*029a*/ 	.byte	0x05
	.zero		1


	//   ....[21]....
        /*029c*/ 	.word	0x00000480
        /*02a0*/ 	.word	0x000000ff
        /*02a4*/ 	.word	0x000334a8
        /*02a8*/ 	.short	0x0100
        /*02aa*/ 	.byte	0x05
	.zero		1


	//   ....[22]....
        /*02ac*/ 	.word	0x00000750
        /*02b0*/ 	.word	0x00000003
        /*02b4*/ 	.word	0x00000000
        /*02b8*/ 	.short	0x010a
        /*02ba*/ 	.byte	0xff
	.zero		1


	//   ....[23]....
        /*02bc*/ 	.word	0x00000770
        /*02c0*/ 	.word	0x00000003
        /*02c4*/ 	.word	0x00000000
        /*02c8*/ 	.short	0x010a
        /*02ca*/ 	.byte	0xff
	.zero		1


	//   ....[24]....
        /*02cc*/ 	.word	0x00000950
        /*02d0*/ 	.word	0x00000007
        /*02d4*/ 	.word	0x00000000
        /*02d8*/ 	.short	0x010a
        /*02da*/ 	.byte	0xff
	.zero		1


	//   ....[25]....
        /*02dc*/ 	.word	0x00000970
        /*02e0*/ 	.word	0x00000007
        /*02e4*/ 	.word	0x00000000
        /*02e8*/ 	.short	0x010a
        /*02ea*/ 	.byte	0xff
	.zero		1


	//   ....[26]....
        /*02ec*/ 	.word	0x00000a60
        /*02f0*/ 	.word	0x00000007
        /*02f4*/ 	.word	0x00000000
        /*02f8*/ 	.short	0x0101
        /*02fa*/ 	.byte	0xff
	.zero		1


	//   ....[27]....
        /*02fc*/ 	.word	0x00000ec0
        /*0300*/ 	.word	0x00000002
        /*0304*/ 	.word	0x00033400
        /*0308*/ 	.short	0x010a
        /*030a*/ 	.byte	0xff
	.zero		1


	//   ....[28]....
        /*030c*/ 	.word	0x00001250
        /*0310*/ 	.word	0x00000002
        /*0314*/ 	.word	0x00000000
        /*0318*/ 	.short	0x0101
        /*031a*/ 	.byte	0xff
	.zero		1


	//   ....[29]....
        /*031c*/ 	.word	0x000015a0
        /*0320*/ 	.word	0x00000004
        /*0324*/ 	.word	0x000334a0
        /*0328*/ 	.short	0x010a
        /*032a*/ 	.byte	0x09
	.zero		1


	//   ....[30]....
        /*032c*/ 	.word	0x00001640
        /*0330*/ 	.word	0x000000ff
        /*0334*/ 	.word	0x00033460
        /*0338*/ 	.short	0x010a
        /*033a*/ 	.byte	0x0b
	.zero		1


	//   ....[31]....
        /*033c*/ 	.word	0x00001a20
        /*0340*/ 	.word	0x000000ff
        /*0344*/ 	.word	0x00033460
        /*0348*/ 	.short	0x010a
        /*034a*/ 	.byte	0x0e
	.zero		1


	//   ....[32]....
        /*034c*/ 	.word	0x00001df0
        /*0350*/ 	.word	0x00000002
        /*0354*/ 	.word	0x000334a0
        /*0358*/ 	.short	0x010a
        /*035a*/ 	.byte	0xff
	.zero		1


	//   ....[33]....
        /*035c*/ 	.word	0x00002130
        /*0360*/ 	.word	0x00000011
        /*0364*/ 	.word	0x00000030
        /*0368*/ 	.short	0x010a
        /*036a*/ 	.byte	0xff
	.zero		1


	//   ....[34]....
        /*036c*/ 	.word	0x00002500
        /*0370*/ 	.word	0x0000001c
        /*0374*/ 	.word	0x00000030
        /*0378*/ 	.short	0x010a
        /*037a*/ 	.byte	0xff
	.zero		1


	//   ....[35]....
        /*037c*/ 	.word	0x00002740
        /*0380*/ 	.word	0x0000001a
        /*0384*/ 	.word	0x00000030
        /*0388*/ 	.short	0x010a
        /*038a*/ 	.byte	0xff
	.zero		1


	//   ....[36]....
        /*038c*/ 	.word	0x000028f0
        /*0390*/ 	.word	0x0000001c
        /*0394*/ 	.word	0x00000030
        /*0398*/ 	.short	0x010a
        /*039a*/ 	.byte	0xff
	.zero		1


	//   ....[37]....
        /*039c*/ 	.word	0x00002e70
        /*03a0*/ 	.word	0x00000002
        /*03a4*/ 	.word	0x00033490
        /*03a8*/ 	.short	0x010a
        /*03aa*/ 	.byte	0xff
	.zero		1


	//   ....[38]....
        /*03ac*/ 	.word	0x00004630
        /*03b0*/ 	.word	0x00000002
        /*03b4*/ 	.word	0x00000000
        /*03b8*/ 	.short	0x0101
        /*03ba*/ 	.byte	0xff
	.zero		1


	//   ....[39]....
        /*03bc*/ 	.word	0x000049a0
        /*03c0*/ 	.word	0x00000003
        /*03c4*/ 	.word	0x00000000
        /*03c8*/ 	.short	0x010a
        /*03ca*/ 	.byte	0xff
	.zero		1


	//   ....[40]....
        /*03cc*/ 	.word	0x00004a00
        /*03d0*/ 	.word	0x00000007
        /*03d4*/ 	.word	0x00000000
        /*03d8*/ 	.short	0x010a
        /*03da*/ 	.byte	0xff
	.zero		1


	//   ....[41]....
        /*03dc*/ 	.word	0x00004a60
        /*03e0*/ 	.word	0x00000002
        /*03e4*/ 	.word	0x00033400
        /*03e8*/ 	.short	0x010a
        /*03ea*/ 	.byte	0xff
	.zero		1


	//   ....[42]....
        /*03ec*/ 	.word	0x00004ae0
        /*03f0*/ 	.word	0x00000004
        /*03f4*/ 	.word	0x000334a0
        /*03f8*/ 	.short	0x010a
        /*03fa*/ 	.byte	0xff
	.zero		1


	//   ....[43]....
        /*03fc*/ 	.word	0x00004b50
        /*0400*/ 	.word	0x00000005
        /*0404*/ 	.word	0x00033460
        /*0408*/ 	.short	0x010a
        /*040a*/ 	.byte	0xff
	.zero		1


	//   ....[44]....
        /*040c*/ 	.word	0x00004bc0
        /*0410*/ 	.word	0x00000005
        /*0414*/ 	.word	0x00033460
        /*0418*/ 	.short	0x010a
        /*041a*/ 	.byte	0xff
	.zero		1


	//   ....[45]....
        /*041c*/ 	.word	0x00004c30
        /*0420*/ 	.word	0x00000011
        /*0424*/ 	.word	0x00000030
        /*0428*/ 	.short	0x010a
        /*042a*/ 	.byte	0xff
	.zero		1


	//   ....[46]....
        /*042c*/ 	.word	0x00004ca0
        /*0430*/ 	.word	0x0000001c
        /*0434*/ 	.word	0x00000030
        /*0438*/ 	.short	0x010a
        /*043a*/ 	.byte	0xff
	.zero		1


	//   ....[47]....
        /*043c*/ 	.word	0x00004d10
        /*0440*/ 	.word	0x0000001a
        /*0444*/ 	.word	0x00000030
        /*0448*/ 	.short	0x010a
        /*044a*/ 	.byte	0xff
	.zero		1


	//   ....[48]....
        /*044c*/ 	.word	0x00004d80
        /*0450*/ 	.word	0x0000001c
        /*0454*/ 	.word	0x00000030
        /*0458*/ 	.short	0x010a
        /*045a*/ 	.byte	0xff
	.zero		1


	//   ....[49]....
        /*045c*/ 	.word	0x00004de0
        /*0460*/ 	.word	0x00000002
        /*0464*/ 	.word	0x00033490
        /*0468*/ 	.short	0x010a
        /*046a*/ 	.byte	0xff
	.zero		1


	//----- nvinfo : EIATTR_NUM_MBARRIERS
	.align		4
.L_59:
        /*046c*/ 	.byte	0x03, 0x38
        /*046e*/ 	.short	0x0016


	//----- nvinfo : EIATTR_EXIT_INSTR_OFFSETS
	.align		4
        /*0470*/ 	.byte	0x04, 0x1c
        /*0472*/ 	.short	(.L_61 - .L_60)


	//   ....[0]....
.L_60:
        /*0474*/ 	.word	0x00000cc0


	//   ....[1]....
        /*0478*/ 	.word	0x000012b0


	//   ....[2]....
        /*047c*/ 	.word	0x00001d70


	//   ....[3]....
        /*0480*/ 	.word	0x00001e20


	//   ....[4]....
        /*0484*/ 	.word	0x00001e80


	//   ....[5]....
        /*0488*/ 	.word	0x00002b10


	//   ....[6]....
        /*048c*/ 	.word	0x00002b70


	//   ....[7]....
        /*0490*/ 	.word	0x00004790


	//   ....[8]....
        /*0494*/ 	.word	0x00004980


	//----- nvinfo : EIATTR_MAX_THREADS
	.align		4
.L_61:
        /*0498*/ 	.byte	0x04, 0x05
        /*049a*/ 	.short	(.L_63 - .L_62)
.L_62:
        /*049c*/ 	.word	0x00000100
        /*04a0*/ 	.word	0x00000001
        /*04a4*/ 	.word	0x00000001


	//----- nvinfo : EIATTR_CRS_STACK_SIZE
	.align		4
.L_63:
        /*04a8*/ 	.byte	0x04, 0x1e
        /*04aa*/ 	.short	(.L_65 - .L_64)
.L_64:
        /*04ac*/ 	.word	0x00000000


	//----- nvinfo : EIATTR_CBANK_PARAM_SIZE
	.align		4
.L_65:
        /*04b0*/ 	.byte	0x03, 0x19
        /*04b2*/ 	.short	0x02c0


	//----- nvinfo : EIATTR_PARAM_CBANK
	.align		4
        /*04b4*/ 	.byte	0x04, 0x0a
        /*04b6*/ 	.short	(.L_67 - .L_66)
	.align		4
.L_66:
        /*04b8*/ 	.word	index@(.nv.constant0._ZN9deep_gemm24sm100_fp8_gemm_1d1d_implILN4cute4UMMA5MajorE0ELS3_0ELj0ELj4096ELj7168ELj128ELj224ELj128ELj1ELj128ELj128ELj64ELj6ELj128ELj128ELj2ELb0ELj152ELNS_8GemmTypeE0ELb0EN7cutlass10bfloat16_tENS_16EpilogueIdentityEEEvPijjj14CUtensorMap_stS9_S9_S9_S9_)
        /*04bc*/ 	.short	0x0380
        /*04be*/ 	.short	0x02c0


	//----- nvinfo : EIATTR_SW_WAR
	.align		4
.L_67:
        /*04c0*/ 	.byte	0x04, 0x36
        /*04c2*/ 	.short	(.L_69 - .L_68)
.L_68:
        /*04c4*/ 	.word	0x00000008
.L_69:


//--------------------- .nv.compat                --------------------------
	.section	.nv.compat,"",@"SHT_CUDA_COMPAT_INFO"
	.align	4
        /*0000*/ 	.byte	0x02, 0x02, 0x02, 0x00, 0x02, 0x05, 0x05, 0x00, 0x02, 0x03, 0x01, 0x00, 0x02, 0x06, 0x01, 0x00


//--------------------- .nv.callgraph             --------------------------
	.section	.nv.callgraph,"",@"SHT_CUDA_CALLGRAPH"
	.align	4
	.sectionentsize	8
	.align		4
        /*0000*/ 	.word	0x00000000
	.align		4
        /*0004*/ 	.word	0xffffffff
	.align		4
        /*0008*/ 	.word	0x00000000
	.align		4
        /*000c*/ 	.word	0xfffffffe
	.align		4
        /*0010*/ 	.word	0x00000000
	.align		4
        /*0014*/ 	.word	0xfffffffd
	.align		4
        /*0018*/ 	.word	0x00000000
	.align		4
        /*001c*/ 	.word	0xfffffffc


//--------------------- .nv.constant4             --------------------------
	.section	.nv.constant4,"a",@progbits
	.align	8
	.align		8
.nv.constant4:
        /*0000*/ 	.dword	_ZN45_INTERNAL_62bdb826_9_kernel_cu_a03c503f_924474cuda3std3__45__cpo5beginE
	.align		8
        /*0008*/ 	.dword	_ZN45_INTERNAL_62bdb826_9_kernel_cu_a03c503f_924474cuda3std3__45__cpo3endE
	.align		8
        /*0010*/ 	.dword	_ZN45_INTERNAL_62bdb826_9_kernel_cu_a03c503f_924474cuda3std3__45__cpo6cbeginE
	.align		8
        /*0018*/ 	.dword	_ZN45_INTERNAL_62bdb826_9_kernel_cu_a03c503f_924474cuda3std3__45__cpo4cendE
	.align		8
        /*0020*/ 	.dword	_ZN45_INTERNAL_62bdb826_9_kernel_cu_a03c503f_924474cuda3std3__447_GLOBAL__N__62bdb826_9_kernel_cu_a03c503f_924476ignoreE
	.align		8
        /*0028*/ 	.dword	_ZN45_INTERNAL_62bdb826_9_kernel_cu_a03c503f_924474cuda3std3__419piecewise_constructE
	.align		8
        /*0030*/ 	.dword	_ZN45_INTERNAL_62bdb826_9_kernel_cu_a03c503f_924474cuda3std3__48in_placeE
	.align		8
        /*0038*/ 	.dword	_ZN45_INTERNAL_62bdb826_9_kernel_cu_a03c503f_924474cuda3std6ranges3__45__cpo4swapE
	.align		8
        /*0040*/ 	.dword	_ZN45_INTERNAL_62bdb826_9_kernel_cu_a03c503f_924474cuda3std6ranges3__45__cpo9iter_moveE
	.align		8
        /*0048*/ 	.dword	_ZN45_INTERNAL_62bdb826_9_kernel_cu_a03c503f_924474cute7productE
	.align		8
        /*0050*/ 	.dword	_ZN45_INTERNAL_62bdb826_9_kernel_cu_a03c503f_924474cute1_E


//--------------------- .text._ZN9deep_gemm24sm100_fp8_gemm_1d1d_implILN4cute4UMMA5MajorE0ELS3_0ELj0ELj4096ELj7168ELj128ELj224ELj128ELj1ELj128ELj128ELj64ELj6ELj128ELj128ELj2ELb0ELj152ELNS_8GemmTypeE0ELb0EN7cutlass10bfloat16_tENS_16EpilogueIdentityEEEvPijjj14CUtensorMap_stS9_S9_S9_S9_ --------------------------
	.section	.text._ZN9deep_gemm24sm100_fp8_gemm_1d1d_implILN4cute4UMMA5MajorE0ELS3_0ELj0ELj4096ELj7168ELj128ELj224ELj128ELj1ELj128ELj128ELj64ELj6ELj128ELj128ELj2ELb0ELj152ELNS_8GemmTypeE0ELb0EN7cutlass10bfloat16_tENS_16EpilogueIdentityEEEvPijjj14CUtensorMap_stS9_S9_S9_S9_,"ax",@progbits
	.align	128
        .global         _ZN9deep_gemm24sm100_fp8_gemm_1d1d_implILN4cute4UMMA5MajorE0ELS3_0ELj0ELj4096ELj7168ELj128ELj224ELj128ELj1ELj128ELj128ELj64ELj6ELj128ELj128ELj2ELb0ELj152ELNS_8GemmTypeE0ELb0EN7cutlass10bfloat16_tENS_16EpilogueIdentityEEEvPijjj14CUtensorMap_stS9_S9_S9_S9_
        .type           _ZN9deep_gemm24sm100_fp8_gemm_1d1d_implILN4cute4UMMA5MajorE0ELS3_0ELj0ELj4096ELj7168ELj128ELj224ELj128ELj1ELj128ELj128ELj64ELj6ELj128ELj128ELj2ELb0ELj152ELNS_8GemmTypeE0ELb0EN7cutlass10bfloat16_tENS_16EpilogueIdentityEEEvPijjj14CUtensorMap_stS9_S9_S9_S9_,@function
        .size           _ZN9deep_gemm24sm100_fp8_gemm_1d1d_implILN4cute4UMMA5MajorE0ELS3_0ELj0ELj4096ELj7168ELj128ELj224ELj128ELj1ELj128ELj128ELj64ELj6ELj128ELj128ELj2ELb0ELj152ELNS_8GemmTypeE0ELb0EN7cutlass10bfloat16_tENS_16EpilogueIdentityEEEvPijjj14CUtensorMap_stS9_S9_S9_S9_,(.L_x_95 - _ZN9deep_gemm24sm100_fp8_gemm_1d1d_implILN4cute4UMMA5MajorE0ELS3_0ELj0ELj4096ELj7168ELj128ELj224ELj128ELj1ELj128ELj128ELj64ELj6ELj128ELj128ELj2ELb0ELj152ELNS_8GemmTypeE0ELb0EN7cutlass10bfloat16_tENS_16EpilogueIdentityEEEvPijjj14CUtensorMap_stS9_S9_S9_S9_)
        .other          _ZN9deep_gemm24sm100_fp8_gemm_1d1d_implILN4cute4UMMA5MajorE0ELS3_0ELj0ELj4096ELj7168ELj128ELj224ELj128ELj1ELj128ELj128ELj64ELj6ELj128ELj128ELj2ELb0ELj152ELNS_8GemmTypeE0ELb0EN7cutlass10bfloat16_tENS_16EpilogueIdentityEEEvPijjj14CUtensorMap_stS9_S9_S9_S9_,@"STO_CUDA_ENTRY STV_DEFAULT"
_ZN9deep_gemm24sm100_fp8_gemm_1d1d_implILN4cute4UMMA5MajorE0ELS3_0ELj0ELj4096ELj7168ELj128ELj224ELj128ELj1ELj128ELj128ELj64ELj6ELj128ELj128ELj2ELb0ELj152ELNS_8GemmTypeE0ELb0EN7cutlass10bfloat16_tENS_16EpilogueIdentityEEEvPijjj14CUtensorMap_stS9_S9_S9_S9_:
.text._ZN9deep_gemm24sm100_fp8_gemm_1d1d_implILN4cute4UMMA5MajorE0ELS3_0ELj0ELj4096ELj7168ELj128ELj224ELj128ELj1ELj128ELj128ELj64ELj6ELj128ELj128ELj2ELb0ELj152ELNS_8GemmTypeE0ELb0EN7cutlass10bfloat16_tENS_16EpilogueIdentityEEEvPijjj14CUtensorMap_stS9_S9_S9_S9_:
[----:B------:R-:W1:Y:S01]  /*0000*/  LDC R1, c[0x0][0x37c] ;  /* 0x0000df00ff017b82 */ /* 0x000e620000000800 */
[----:B------:R-:W2:Y:S02]  /*0010*/  S2R R0, SR_TID.X ;  /* 0x0000000000007919 */ /* 0x000ea40000002100 */
[----:B--2---:R-:W-:-:S05]  /*0020*/  SHF.R.U32.HI R0, RZ, 0x5, R0 ;  /* 0x00000005ff007819 */ /* 0x004fca0000011600 */
[----:B------:R-:W2:Y:S02]  /*0030*/  SHFL.IDX PT, R4, R0, RZ, 0x1f ;  /* 0x00001fff00047589 */ /* 0x000ea400000e0000 */
[----:B--2---:R-:W-:-:S13]  /*0040*/  ISETP.NE.AND P0, PT, R4, 0x2, PT ;  /* 0x000000020400780c */ /* 0x004fda0003f05270 */
[----:B-1----:R-:W-:Y:S05]  /*0050*/  @!P0 BRA `(.L_x_0) ;  /* 0x0000000400188947 */ /* 0x002fea0003800000 */
[----:B------:R-:W-:-:S13]  /*0060*/  ISETP.NE.AND P0, PT, R4, 0x1, PT ;  /* 0x000000010400780c */ /* 0x000fda0003f05270 */
[----:B------:R-:W-:Y:S05]  /*0070*/  @!P0 BRA `(.L_x_1) ;  /* 0x0000000000608947 */ /* 0x000fea0003800000 */
[----:B------:R-:W-:-:S13]  /*0080*/  ISETP.NE.AND P0, PT, R4, RZ, PT ;  /* 0x000000ff0400720c */ /* 0x000fda0003f05270 */
[----:B------:R-:W-:Y:S05]  /*0090*/  @P0 BRA `(.L_x_2) ;  /* 0x0000000800940947 */ /* 0x000fea0003800000 */
[----:B------:R-:W-:Y:S01]  /*00a0*/  ELECT P0, URZ, PT ;  /* 0x0000000000ff782f */ /* 0x000fe20003800000 */
[----:B------:R-:W-:-:S12]  /*00b0*/  BSSY.RECONVERGENT B0, `(.L_x_3) ;  /* 0x0000013000007945 */ /* 0x000fd80003800200 */
[----:B------:R-:W-:Y:S05]  /*00c0*/  @!P0 BRA `(.L_x_4) ;  /* 0x0000000000448947 */ /* 0x000fea0003800000 */
[----:B------:R-:W1:Y:S02]  /*00d0*/  LDCU.64 UR4, c[0x0][0x348] ;  /* 0x00006900ff0477ac */ /* 0x000e640008000a00 */
[----:B-1----:R-:W-:Y:S02]  /*00e0*/  UIADD3 UR12, UP4, UPT, UR4, 0x40, URZ ;  /* 0x00000040040c7890 */ /* 0x002fe4000ff9e0ff */
[----:B------:R-:W-:Y:S02]  /*00f0*/  UIADD3 UR10, UP3, UPT, UR4, 0xc0, URZ ;  /* 0x000000c0040a7890 */ /* 0x000fe4000ff7e0ff */
[----:B------:R-:W-:Y:S02]  /*0100*/  UIADD3 UR8, UP2, UPT, UR4, 0x140, URZ ;  /* 0x0000014004087890 */ /* 0x000fe4000ff5e0ff */
[----:B------:R-:W-:Y:S02]  /*0110*/  UIADD3 UR6, UP1, UPT, UR4, 0x1c0, URZ ;  /* 0x000001c004067890 */ /* 0x000fe4000ff3e0ff */
[----:B------:R-:W-:-:S02]  /*0120*/  UIADD3 UR4, UP0, UPT, UR4, 0x240, URZ ;  /* 0x0000024004047890 */ /* 0x000fc4000ff1e0ff */
[----:B------:R-:W-:Y:S02]  /*0130*/  UIADD3.X UR13, UPT, UPT, URZ, UR5, URZ, UP4, !UPT ;  /* 0x00000005ff0d7290 */ /* 0x000fe4000a7fe4ff */
[----:B------:R-:W-:Y:S02]  /*0140*/  UIADD3.X UR11, UPT, UPT, URZ, UR5, URZ, UP3, !UPT ;  /* 0x00000005ff0b7290 */ /* 0x000fe40009ffe4ff */
[----:B------:R-:W-:Y:S02]  /*0150*/  UIADD3.X UR9, UPT, UPT, URZ, UR5, URZ, UP2, !UPT ;  /* 0x00000005ff097290 */ /* 0x000fe400097fe4ff */
[----:B------:R-:W-:Y:S02]  /*0160*/  UIADD3.X UR7, UPT, UPT, URZ, UR5, URZ, UP1, !UPT ;  /* 0x00000005ff077290 */ /* 0x000fe40008ffe4ff */
[----:B------:R-:W-:Y:S01]  /*0170*/  UIADD3.X UR5, UPT, UPT, URZ, UR5, URZ, UP0, !UPT ;  /* 0x00000005ff057290 */ /* 0x000fe200087fe4ff */
[----:B------:R1:W-:Y:S02]  /*0180*/  UTMACCTL.PF [UR12] ;  /* 0x000000000c0079b9 */ /* 0x0003e40008040000 */
[----:B------:R1:W-:Y:S02]  /*0190*/  UTMACCTL.PF [UR10] ;  /* 0x000000000a0079b9 */ /* 0x0003e40008040000 */
[----:B------:R1:W-:Y:S02]  /*01a0*/  UTMACCTL.PF [UR8] ;  /* 0x00000000080079b9 */ /* 0x0003e40008040000 */
[----:B------:R1:W-:Y:S02]  /*01b0*/  UTMACCTL.PF [UR6] ;  /* 0x00000000060079b9 */ /* 0x0003e40008040000 */
[----:B------:R1:W-:Y:S02]  /*01c0*/  UTMACCTL.PF [UR4] ;  /* 0x00000000040079b9 */ /* 0x0003e40008040000 */
[----:B-1----:R-:W-:Y:S01]  /*01d0*/  NOP ;  /* 0x0000000000007918 */ /* 0x002fe20000000000 */
.L_x_4:
[----:B------:R-:W-:Y:S05]  /*01e0*/  BSYNC.RECONVERGENT B0 ;  /* 0x0000000000007941 */ /* 0x000fea0003800200 */
.L_x_3:
[----:B------:R-:W-:Y:S05]  /*01f0*/  BRA `(.L_x_2) ;  /* 0x00000008003c7947 */ /* 0x000fea0003800000 */
.L_x_1:
[----:B------:R-:W-:Y:S01]  /*0200*/  ELECT P0, URZ, PT ;  /* 0x0000000000ff782f */ /* 0x000fe20003800000 */
[----:B------:R-:W-:-:S12]  /*0210*/  BSSY.RECONVERGENT B0, `(.L_x_5) ;  /* 0x0000029000007945 */ /* 0x000fd80003800200 */
[----:B------:R-:W-:Y:S05]  /*0220*/  @!P0 BRA `(.L_x_6) ;  /* 0x00000000009c8947 */ /* 0x000fea0003800000 */
[----:B------:R-:W1:Y:S01]  /*0230*/  S2UR UR5, SR_CgaCtaId ;  /* 0x00000000000579c3 */ /* 0x000e620000008800 */
[----:B------:R-:W-:Y:S01]  /*0240*/  UMOV UR7, 0x400 ;  /* 0x0000040000077882 */ /* 0x000fe20000000000 */
[----:B------:R-:W-:Y:S01]  /*0250*/  UMOV UR6, 0x1 ;  /* 0x0000000100067882 */ /* 0x000fe20000000000 */
[----:B------:R-:W-:Y:S02]  /*0260*/  UMOV UR4, 0x40 ;  /* 0x0000004000047882 */ /* 0x000fe40000000000 */
[----:B------:R-:W-:-:S04]  /*0270*/  UIADD3 UR8, UPT, UPT, -UR4, 0x100000, URZ ;  /* 0x0010000004087890 */ /* 0x000fc8000fffe1ff */
[----:B------:R-:W-:Y:S02]  /*0280*/  USHF.L.U32 UR9, UR8, 0xb, URZ ;  /* 0x0000000b08097899 */ /* 0x000fe400080006ff */
[----:B------:R-:W-:Y:S01]  /*0290*/  USHF.L.U32 UR8, UR8, 0x1, URZ ;  /* 0x0000000108087899 */ /* 0x000fe200080006ff */
[----:B------:R-:W-:Y:S02]  /*02a0*/  UMOV UR4, 0x100 ;  /* 0x0000010000047882 */ /* 0x000fe40000000000 */
[----:B------:R-:W-:-:S04]  /*02b0*/  UIADD3 UR10, UPT, UPT, -UR4, 0x100000, URZ ;  /* 0x00100000040a7890 */ /* 0x000fc8000fffe1ff */
[----:B------:R-:W-:Y:S02]  /*02c0*/  USHF.L.U32 UR11, UR10, 0xb, URZ ;  /* 0x0000000b0a0b7899 */ /* 0x000fe400080006ff */
[----:B------:R-:W-:Y:S02]  /*02d0*/  USHF.L.U32 UR10, UR10, 0x1, URZ ;  /* 0x000000010a0a7899 */ /* 0x000fe400080006ff */
[----:B-1----:R-:W-:Y:S02]  /*02e0*/  ULEA UR5, UR5, UR7, 0x18 ;  /* 0x0000000705057291 */ /* 0x002fe4000f8ec0ff */
[----:B------:R-:W-:-:S04]  /*02f0*/  UIADD3 UR6, UPT, UPT, -UR6, 0x100000, URZ ;  /* 0x0010000006067890 */ /* 0x000fc8000fffe1ff */
[----:B------:R-:W-:Y:S02]  /*0300*/  USHF.L.U32 UR7, UR6, 0xb, URZ ;  /* 0x0000000b06077899 */ /* 0x000fe400080006ff */
[----:B------:R-:W-:Y:S01]  /*0310*/  USHF.L.U32 UR6, UR6, 0x1, URZ ;  /* 0x0000000106067899 */ /* 0x000fe200080006ff */
[----:B------:R-:W1:Y:S11]  /*0320*/  FENCE.VIEW.ASYNC.S ;  /* 0x00000000000073c6 */ /* 0x000e760000000000 */
[----:B-1----:R1:W2:Y:S01]  /*0330*/  SYNCS.EXCH.64 URZ, [UR5+0x33400], UR6 ;  /* 0x0334000605ff75b2 */ /* 0x0022a20008000100 */
[----:B------:R1:W3:Y:S01]  /*0340*/  SYNCS.EXCH.64 URZ, [UR5+0x33430], UR6 ;  /* 0x0334300605ff75b2 */ /* 0x0002e20008000100 */
[----:B------:R1:W4:Y:S01]  /*0350*/  SYNCS.EXCH.64 URZ, [UR5+0x33460], UR8 ;  /* 0x0334600805ff75b2 */ /* 0x0003220008000100 */
[----:B------:R1:W5:Y:S01]  /*0360*/  SYNCS.EXCH.64 URZ, [UR5+0x33408], UR6 ;  /* 0x0334080605ff75b2 */ /* 0x0003620008000100 */
[----:B------:R1:W1:Y:S01]  /*0370*/  SYNCS.EXCH.64 URZ, [UR5+0x33438], UR6 ;  /* 0x0334380605ff75b2 */ /* 0x0002620008000100 */
        /* <DEDUP_REMOVED lines=17> */
[----:B------:R-:W-:Y:S01]  /*0490*/  NOP ;  /* 0x0000000000007918 */ /* 0x000fe20000000000 */
.L_x_6:
[----:B-1----:R-:W-:Y:S05]  /*04a0*/  BSYNC.RECONVERGENT B0 ;  /* 0x0000000000007941 */ /* 0x002fea0003800200 */
.L_x_5:
[----:B------:R-:W-:Y:S05]  /*04b0*/  BRA `(.L_x_2) ;  /* 0x00000004008c7947 */ /* 0x000fea0003800000 */
.L_x_0:
[----:B------:R-:W1:Y:S01]  /*04c0*/  S2R R5, SR_CgaCtaId ;  /* 0x0000000000057919 */ /* 0x000e620000008800 */
[----:B------:R-:W-:Y:S01]  /*04d0*/  NOP ;  /* 0x0000000000007918 */ /* 0x000fe20000000000 */
[----:B------:R-:W-:-:S04]  /*04e0*/  MOV R2, 0x40 ;  /* 0x0000004000027802 */ /* 0x000fc80000000f00 */
[----:B-1----:R-:W-:-:S05]  /*04f0*/  LEA R2, R5, R2, 0x18 ;  /* 0x0000000205027211 */ /* 0x002fca00078ec0ff */
[----:B------:R-:W1:Y:S02]  /*0500*/  LDS.U8 R0, [R2] ;  /* 0x0000000002007984 */ /* 0x000e640000000000 */
[----:B-1----:R-:W-:Y:S02]  /*0510*/  ISETP.NE.AND P0, PT, R0, RZ, PT ;  /* 0x000000ff0000720c */ /* 0x002fe40003f05270 */
[----:B------:R-:W-:-:S04]  /*0520*/  MOV R0, 0x400 ;  /* 0x0000040000007802 */ /* 0x000fc80000000f00 */
[----:B------:R-:W-:-:S07]  /*0530*/  LEA R0, R5, R0, 0x18 ;  /* 0x0000000005007211 */ /* 0x000fce00078ec0ff */
[----:B------:R-:W-:Y:S05]  /*0540*/  @P0 BRA `(.L_x_7) ;  /* 0x0000000400500947 */ /* 0x000fea0003800000 */
[C---:B------:R-:W-:Y:S02]  /*0550*/  LOP3.LUT R2, R5.reuse, 0x1, RZ, 0xc0, !PT ;  /* 0x0000000105027812 */ /* 0x040fe400078ec0ff */
[----:B------:R-:W-:Y:S02]  /*0560*/  LOP3.LUT R12, R5, 0x1, RZ, 0x3c, !PT ;  /* 0x00000001050c7812 */ /* 0x000fe400078e3cff */
[----:B------:R-:W-:-:S13]  /*0570*/  ISETP.NE.U32.AND P1, PT, R2, 0x1, PT ;  /* 0x000000010200780c */ /* 0x000fda0003f25070 */
[----:B------:R-:W-:Y:S05]  /*0580*/  @!P1 BRA `(.L_x_8) ;  /* 0x0000000000c49947 */ /* 0x000fea0003800000 */
[----:B------:R-:W-:Y:S01]  /*0590*/  ELECT P0, URZ, PT ;  /* 0x0000000000ff782f */ /* 0x000fe20003800000 */
[----:B------:R-:W-:-:S12]  /*05a0*/  BSSY B0, `(.L_x_8) ;  /* 0x000002f000007945 */ /* 0x000fd80003800000 */
[----:B------:R-:W-:Y:S05]  /*05b0*/  @!P0 BRA `(.L_x_9) ;  /* 0x0000000000b48947 */ /* 0x000fea0003800000 */
[----:B------:R-:W-:-:S05]  /*05c0*/  UMOV UR4, 0x10 ;  /* 0x0000001000047882 */ /* 0x000fca0000000000 */
[----:B------:R-:W-:Y:S04]  /*05d0*/  DEPBAR.LE SB1, 0x36 ;  /* 0x00009d800000791a */ /* 0x000fe80000000000 */
[----:B------:R-:W1:Y:S02]  /*05e0*/  UTCATOMSWS.2CTA.FIND_AND_SET.ALIGN UP0, UR4, UR4 ;  /* 0x00000004000475e3 */ /* 0x000e640008200800 */
[----:B-1----:R-:W-:Y:S01]  /*05f0*/  PLOP3.LUT P0, PT, PT, PT, UP0, 0x80, 0x8 ;  /* 0x000000000008781c */ /* 0x002fe20003f0f008 */
[----:B------:R-:W-:-:S03]  /*0600*/  IMAD.U32 R10, RZ, RZ, UR4 ;  /* 0x00000004ff0a7e24 */ /* 0x000fc6000f8e00ff */
[----:B------:R-:W-:-:S04]  /*0610*/  SEL R2, RZ, 0xffffffff, !P0 ;  /* 0xffffffffff027807 */ /* 0x000fc80004000000 */
[----:B------:R-:W-:-:S13]  /*0620*/  ISETP.NE.AND P0, PT, R2, RZ, PT ;  /* 0x000000ff0200720c */ /* 0x000fda0003f05270 */
[----:B------:R-:W-:Y:S05]  /*0630*/  @P0 BRA `(.L_x_10) ;  /* 0x0000000000240947 */ /* 0x000fea0003800000 */
.L_x_11:
[----:B------:R-:W-:Y:S05]  /*0640*/  NANOSLEEP 0x64 ;  /* 0x000000640000795d */ /* 0x000fea0003800000 */
[----:B------:R-:W-:-:S05]  /*0650*/  UMOV UR4, 0x10 ;  /* 0x0000001000047882 */ /* 0x000fca0000000000 */
[----:B------:R-:W-:Y:S04]  /*0660*/  DEPBAR.LE SB1, 0x36 ;  /* 0x00009d800000791a */ /* 0x000fe80000000000 */
[----:B------:R-:W1:Y:S02]  /*0670*/  UTCATOMSWS.2CTA.FIND_AND_SET.ALIGN UP0, UR4, UR4 ;  /* 0x00000004000475e3 */ /* 0x000e640008200800 */
[----:B-1----:R-:W-:Y:S01]  /*0680*/  PLOP3.LUT P0, PT, PT, PT, UP0, 0x80, 0x8 ;  /* 0x000000000008781c */ /* 0x002fe20003f0f008 */
[----:B------:R-:W-:-:S03]  /*0690*/  IMAD.U32 R10, RZ, RZ, UR4 ;  /* 0x00000004ff0a7e24 */ /* 0x000fc6000f8e00ff */
[----:B------:R-:W-:-:S04]  /*06a0*/  SEL R2, RZ, 0xffffffff, !P0 ;  /* 0xffffffffff027807 */ /* 0x000fc80004000000 */
[----:B------:R-:W-:-:S13]  /*06b0*/  ISETP.NE.AND P0, PT, R2, RZ, PT ;  /* 0x000000ff0200720c */ /* 0x000fda0003f05270 */
[----:B------:R-:W-:Y:S05]  /*06c0*/  @!P0 BRA `(.L_x_11) ;  /* 0xfffffffc00dc8947 */ /* 0x000fea000383ffff */
.L_x_10:
[----:B------:R-:W-:Y:S01]  /*06d0*/  MOV R2, 0x60 ;  /* 0x0000006000027802 */ /* 0x000fe20000000f00 */
[----:B------:R-:W-:Y:S02]  /*06e0*/  VIADD R9, R0, 0x334b0 ;  /* 0x000334b000097836 */ /* 0x000fe40000000000 */
[----:B------:R-:W-:Y:S01]  /*06f0*/  IMAD.MOV.U32 R8, RZ, RZ, 0x4 ;  /* 0x00000004ff087424 */ /* 0x000fe200078e00ff */
[----:B------:R-:W-:Y:S02]  /*0700*/  LEA R13, R5, R2, 0x18 ;  /* 0x00000002050d7211 */ /* 0x000fe400078ec0ff */
[----:B------:R-:W-:-:S03]  /*0710*/  MOV R2, 0x58 ;  /* 0x0000005800027802 */ /* 0x000fc60000000f00 */
[----:B------:R-:W1:Y:S01]  /*0720*/  LDS R6, [R13] ;  /* 0x000000000d067984 */ /* 0x000e620000000800 */
[----:B------:R-:W-:Y:S01]  /*0730*/  LEA R3, R5, R2, 0x18 ;  /* 0x0000000205037211 */ /* 0x000fe200078ec0ff */
[----:B-1----:R-:W-:-:S04]  /*0740*/  IMAD.U32 R6, R6, -0x80000000, RZ ;  /* 0x8000000006067824 */ /* 0x002fc800078e00ff */
[----:B------:R-:W1:Y:S02]  /*0750*/  SYNCS.PHASECHK.TRANS64.TRYWAIT P0, [R3+URZ], R6 ;  /* 0x00000006030075a7 */ /* 0x000e6400080011ff */
[----:B-1----:R-:W-:Y:S05]  /*0760*/  @P0 BRA `(.L_x_12) ;  /* 0x0000000000080947 */ /* 0x002fea0003800000 */
[----:B------:R-:W1:Y:S02]  /*0770*/  SYNCS.PHASECHK.TRANS64.TRYWAIT P0, [R3+URZ], R6 ;  /* 0x00000006030075a7 */ /* 0x000e6400080011ff */
[----:B-1----:R-:W-:Y:S05]  /*0780*/  @!P0 BRA `(.L_x_13) ;  /* 0x0000004000808947 */ /* 0x002fea0003800000 */
.L_x_12:
[----:B-1----:R-:W-:Y:S01]  /*0790*/  PRMT R3, R12, 0x654, R3 ;  /* 0x000006540c037816 */ /* 0x002fe20000000003 */
[----:B------:R-:W-:Y:S01]  /*07a0*/  IMAD.SHL.U32 R11, R10, 0x20, RZ ;  /* 0x000000200a0b7824 */ /* 0x000fe200078e00ff */
[----:B------:R-:W-:Y:S01]  /*07b0*/  PRMT R2, R12, 0x654, R9 ;  /* 0x000006540c027816 */ /* 0x000fe20000000009 */
[----:B------:R-:W-:Y:S01]  /*07c0*/  IMAD.MOV.U32 R7, RZ, RZ, 0xffff ;  /* 0x0000ffffff077424 */ /* 0x000fe200078e00ff */
[----:B------:R1:W-:Y:S01]  /*07d0*/  SYNCS.ARRIVE.TRANS64.RED RZ, [R3+URZ], R8 ;  /* 0x0000000803ff79a7 */ /* 0x0003e200080004ff */
[----:B------:R-:W-:Y:S01]  /*07e0*/  IMAD.MOV.U32 R6, RZ, RZ, 0x1 ;  /* 0x00000001ff067424 */ /* 0x000fe200078e00ff */
[----:B------:R2:W-:Y:S01]  /*07f0*/  STS [R0+0x334b0], R11 ;  /* 0x0334b00b00007388 */ /* 0x0005e20000000800 */
[----:B------:R-:W-:Y:S01]  /*0800*/  VIADD R9, R10, 0x10 ;  /* 0x000000100a097836 */ /* 0x000fe20000000000 */
[----:B------:R-:W-:Y:S02]  /*0810*/  SHF.L.U32 R7, R7, R10, RZ ;  /* 0x0000000a07077219 */ /* 0x000fe400000006ff */
[----:B------:R2:W-:Y:S01]  /*0820*/  STAS [R2.64], R10 ;  /* 0x0000000a02007dbd */ /* 0x0005e2000c0008ff */
[----:B------:R-:W-:-:S04]  /*0830*/  MOV R14, 0x50 ;  /* 0x00000050000e7802 */ /* 0x000fc80000000f00 */
[----:B------:R-:W-:Y:S02]  /*0840*/  LEA R14, R5, R14, 0x18 ;  /* 0x0000000e050e7211 */ /* 0x000fe400078ec0ff */
[----:B-1----:R-:W-:-:S04]  /*0850*/  SHF.L.U32 R8, R6, R9, RZ ;  /* 0x0000000906087219 */ /* 0x002fc800000006ff */
[----:B------:R-:W-:-:S05]  /*0860*/  LOP3.LUT R7, R8, R7, RZ, 0xfc, !PT ;  /* 0x0000000708077212 */ /* 0x000fca00078efcff */
[----:B------:R2:W-:Y:S04]  /*0870*/  ATOMS.OR RZ, [R14], R7 ;  /* 0x000000070eff738c */ /* 0x0005e80003000000 */
[----:B------:R2:W-:Y:S02]  /*0880*/  ATOMS.XOR RZ, [R13], R6 ;  /* 0x000000060dff738c */ /* 0x0005e40003800000 */
.L_x_9:
[----:B------:R-:W-:Y:S05]  /*0890*/  BSYNC B0 ;  /* 0x0000000000007941 */ /* 0x000fea0003800000 */
.L_x_8:
[----:B------:R-:W-:Y:S05]  /*08a0*/  @P1 BRA `(.L_x_14) ;  /* 0x0000000000881947 */ /* 0x000fea0003800000 */
[----:B------:R-:W-:Y:S05]  /*08b0*/  WARPSYNC.ALL ;  /* 0x0000000000007948 */ /* 0x000fea0003800000 */
[----:B------:R-:W-:Y:S01]  /*08c0*/  NOP ;  /* 0x0000000000007918 */ /* 0x000fe20000000000 */
[----:B------:R-:W-:-:S13]  /*08d0*/  ELECT P0, URZ, PT ;  /* 0x0000000000ff782f */ /* 0x000fda0003800000 */
[----:B------:R-:W-:Y:S05]  /*08e0*/  @!P0 BRA `(.L_x_14) ;  /* 0x0000000000788947 */ /* 0x000fea0003800000 */
[----:B--2---:R-:W-:Y:S02]  /*08f0*/  MOV R2, 0x60 ;  /* 0x0000006000027802 */ /* 0x004fe40000000f00 */
[----:B------:R-:W-:Y:S02]  /*0900*/  MOV R6, 0x58 ;  /* 0x0000005800067802 */ /* 0x000fe40000000f00 */
[C---:B------:R-:W-:Y:S02]  /*0910*/  LEA R9, R5.reuse, R2, 0x18 ;  /* 0x0000000205097211 */ /* 0x040fe400078ec0ff */
[----:B------:R-:W-:-:S03]  /*0920*/  LEA R7, R5, R6, 0x18 ;  /* 0x0000000605077211 */ /* 0x000fc600078ec0ff */
[----:B------:R-:W1:Y:S02]  /*0930*/  LDS R2, [R9] ;  /* 0x0000000009027984 */ /* 0x000e640000000800 */
[----:B-1----:R-:W-:-:S04]  /*0940*/  IMAD.U32 R2, R2, -0x80000000, RZ ;  /* 0x8000000002027824 */ /* 0x002fc800078e00ff */
[----:B------:R-:W1:Y:S02]  /*0950*/  SYNCS.PHASECHK.TRANS64.TRYWAIT P0, [R7+URZ], R2 ;  /* 0x00000002070075a7 */ /* 0x000e6400080011ff */
[----:B-1----:R-:W-:Y:S05]  /*0960*/  @P0 BRA `(.L_x_15) ;  /* 0x0000000000080947 */ /* 0x002fea0003800000 */
[----:B------:R-:W1:Y:S02]  /*0970*/  SYNCS.PHASECHK.TRANS64.TRYWAIT P0, [R7+URZ], R2 ;  /* 0x00000002070075a7 */ /* 0x000e6400080011ff */
[----:B-1----:R-:W-:Y:S05]  /*0980*/  @!P0 BRA `(.L_x_16) ;  /* 0x0000004000188947 */ /* 0x002fea0003800000 */
.L_x_15:
[----:B------:R-:W2:Y:S01]  /*0990*/  LDS R6, [R0+0x334b0] ;  /* 0x0334b00000067984 */ /* 0x000ea20000000800 */
[----:B-1----:R-:W-:Y:S01]  /*09a0*/  IMAD.MOV.U32 R3, RZ, RZ, 0xffff ;  /* 0x0000ffffff037424 */ /* 0x002fe200078e00ff */
[----:B------:R-:W-:Y:S01]  /*09b0*/  PRMT R7, R12, 0x654, R7 ;  /* 0x000006540c077816 */ /* 0x000fe20000000007 */
[----:B------:R-:W-:Y:S02]  /*09c0*/  IMAD.MOV.U32 R2, RZ, RZ, 0x1 ;  /* 0x00000001ff027424 */ /* 0x000fe400078e00ff */
[C---:B--2---:R-:W-:Y:S01]  /*09d0*/  IMAD.SHL.U32 R13, R6.reuse, 0x20, RZ ;  /* 0x00000020060d7824 */ /* 0x044fe200078e00ff */
[----:B------:R-:W-:Y:S01]  /*09e0*/  SHF.L.U32 R3, R3, R6, RZ ;  /* 0x0000000603037219 */ /* 0x000fe200000006ff */
[----:B------:R-:W-:-:S03]  /*09f0*/  VIADD R11, R6, 0x10 ;  /* 0x00000010060b7836 */ /* 0x000fc60000000000 */
[----:B------:R1:W-:Y:S01]  /*0a00*/  STS [R0+0x334b0], R13 ;  /* 0x0334b00d00007388 */ /* 0x0003e20000000800 */
[----:B------:R-:W-:Y:S02]  /*0a10*/  MOV R6, 0x50 ;  /* 0x0000005000067802 */ /* 0x000fe40000000f00 */
[----:B------:R-:W-:Y:S02]  /*0a20*/  SHF.L.U32 R8, R2, R11, RZ ;  /* 0x0000000b02087219 */ /* 0x000fe400000006ff */
[----:B------:R-:W-:Y:S02]  /*0a30*/  LEA R6, R5, R6, 0x18 ;  /* 0x0000000605067211 */ /* 0x000fe400078ec0ff */
[----:B------:R-:W-:-:S05]  /*0a40*/  LOP3.LUT R3, R8, R3, RZ, 0xfc, !PT ;  /* 0x0000000308037212 */ /* 0x000fca00078efcff */
[----:B------:R1:W-:Y:S01]  /*0a50*/  ATOMS.OR RZ, [R6], R3 ;  /* 0x0000000306ff738c */ /* 0x0003e20003000000 */
[----:B------:R1:W-:Y:S03]  /*0a60*/  SYNCS.ARRIVE.TRANS64.RED.A1T0 RZ, [R7+URZ], RZ ;  /* 0x000000ff07ff79a7 */ /* 0x0003e600081004ff */
[----:B------:R1:W-:Y:S01]  /*0a70*/  ATOMS.XOR RZ, [R9], R2 ;  /* 0x0000000209ff738c */ /* 0x0003e20003800000 */
[----:B------:R-:W-:Y:S05]  /*0a80*/  BRA `(.L_x_14) ;  /* 0x0000000000107947 */ /* 0x000fea0003800000 */
.L_x_7:
[----:B------:R-:W-:Y:S02]  /*0a90*/  MOV R3, 0xffffffff ;  /* 0xffffffff00037802 */ /* 0x000fe40000000f00 */
[----:B------:R-:W-:-:S03]  /*0aa0*/  MOV R2, 0xad0 ;  /* 0x00000ad000027802 */ /* 0x000fc60000000f00 */
[----:B------:R1:W-:Y:S04]  /*0ab0*/  STS [R0+0x334b0], R3 ;  /* 0x0334b00300007388 */ /* 0x0003e80000000800 */
[----:B-1----:R-:W-:Y:S05]  /*0ac0*/  CALL.REL.NOINC `($__internal_1_$__cuda_sm10x_tcgen05_guardrail_trap_phase_invalid_during_alloc) ;  /* 0x0000004000e47944 */ /* 0x002fea0003c00000 */
.L_x_14:
[----:B------:R-:W-:Y:S05]  /*0ad0*/  WARPSYNC.ALL ;  /* 0x0000000000007948 */ /* 0x000fea0003800000 */
[----:B------:R-:W-:Y:S01]  /*0ae0*/  NOP ;  /* 0x0000000000007918 */ /* 0x000fe20000000000 */
.L_x_2:
[----:B------:R-:W1:Y:S02]  /*0af0*/  LDCU UR4, c[0x0][0x36c] ;  /* 0x00006d80ff0477ac */ /* 0x000e640008000800 */
[----:B-1----:R-:W-:-:S09]  /*0b00*/  UISETP.EQ.U32.AND UP0, UPT, UR4, 0x1, UPT ;  /* 0x000000010400788c */ /* 0x002fd2000bf02070 */
[----:B------:R-:W-:Y:S05]  /*0b10*/  BRA.U !UP0, `(.L_x_17) ;  /* 0x0000000108187547 */ /* 0x000fea000b800000 */
[----:B------:R-:W-:-:S00]  /*0b20*/  MEMBAR.ALL.CTA ;  /* 0x0000000000007992 */ /* 0x000fc00000008000 */
[----:B--2345:R-:W-:Y:S06]  /*0b30*/  MEMBAR.ALL.GPU ;  /* 0x0000000000007992 */ /* 0x03cfec000000a000 */
[----:B------:R-:W-:-:S00]  /*0b40*/  ERRBAR ;  /* 0x00000000000079ab */ /* 0x000fc00000000000 */
[----:B------:R-:W-:Y:S08]  /*0b50*/  CGAERRBAR ;  /* 0x00000000000075ab */ /* 0x000ff00000000000 */
[----:B------:R-:W-:Y:S01]  /*0b60*/  UCGABAR_ARV ;  /* 0x00000000000079c7 */ /* 0x000fe20008000000 */
[----:B------:R-:W-:Y:S05]  /*0b70*/  BRA `(.L_x_18) ;  /* 0x0000000000047947 */ /* 0x000fea0003800000 */
.L_x_17:
[----:B--2345:R-:W-:Y:S01]  /*0b80*/  NOP ;  /* 0x0000000000007918 */ /* 0x03cfe20000000000 */
.L_x_18:
[----:B------:R-:W-:Y:S05]  /*0b90*/  BRA.U !UP0, `(.L_x_19) ;  /* 0x00000001080c7547 */ /* 0x000fea000b800000 */
[----:B------:R-:W-:Y:S01]  /*0ba0*/  UCGABAR_WAIT ;  /* 0x0000000000007dc7 */ /* 0x000fe20008000000 */
[----:B------:R-:W-:Y:S01]  /*0bb0*/  CCTL.IVALL ;  /* 0x00000000ff00798f */ /* 0x000fe20002000000 */
[----:B------:R-:W-:Y:S05]  /*0bc0*/  BRA `(.L_x_20) ;  /* 0x0000000000047947 */ /* 0x000fea0003800000 */
.L_x_19:
[----:B------:R-:W-:Y:S06]  /*0bd0*/  BAR.SYNC.DEFER_BLOCKING 0x0 ;  /* 0x0000000000007b1d */ /* 0x000fec0000010000 */
.L_x_20:
[----:B------:R-:W1:Y:S01]  /*0be0*/  LDC R0, c[0x0][0x388] ;  /* 0x0000e200ff007b82 */ /* 0x000e620000000800 */
[----:B------:R-:W2:Y:S01]  /*0bf0*/  S2R R21, SR_LANEID ;  /* 0x0000000000157919 */ /* 0x000ea20000000000 */
[----:B------:R-:W-:Y:S02]  /*0c00*/  ISETP.NE.AND P0, PT, R4, RZ, PT ;  /* 0x000000ff0400720c */ /* 0x000fe40003f05270 */
[----:B-1----:R-:W-:-:S04]  /*0c10*/  IADD3 R0, PT, PT, R0, 0x7f, RZ ;  /* 0x0000007f00007810 */ /* 0x002fc80007ffe0ff */
[----:B------:R-:W-:-:S05]  /*0c20*/  SHF.R.U32.HI R20, RZ, 0x7, R0 ;  /* 0x00000007ff147819 */ /* 0x000fca0000011600 */
[----:B------:R-:W-:Y:S02]  /*0c30*/  IMAD R5, R20, 0x13, RZ ;  /* 0x0000001314057824 */ /* 0x000fe400078e02ff */
[----:B--2---:R-:W-:Y:S05]  /*0c40*/  @!P0 BRA `(.L_x_21) ;  /* 0x00000010007c8947 */ /* 0x004fea0003800000 */
[----:B------:R-:W-:Y:S01]  /*0c50*/  ISETP.NE.AND P0, PT, R4, 0x1, PT ;  /* 0x000000010400780c */ /* 0x000fe20003f05270 */
[----:B------:R-:W1:-:S12]  /*0c60*/  S2UR UR5, SR_CgaCtaId ;  /* 0x00000000000579c3 */ /* 0x000e580000008800 */
[----:B------:R-:W-:Y:S05]  /*0c70*/  @!P0 BRA `(.L_x_22) ;  /* 0x0000000400988947 */ /* 0x000fea0003800000 */
[----:B------:R-:W-:-:S13]  /*0c80*/  ISETP.NE.AND P0, PT, R4, 0x2, PT ;  /* 0x000000020400780c */ /* 0x000fda0003f05270 */
[----:B------:R-:W-:Y:S05]  /*0c90*/  @P0 BRA `(.L_x_23) ;  /* 0x0000001c00ac0947 */ /* 0x000fea0003800000 */
[----:B------:R-:W2:Y:S02]  /*0ca0*/  S2UR UR4, SR_CTAID.X ;  /* 0x00000000000479c3 */ /* 0x000ea40000002500 */
[----:B--2---:R-:W-:-:S13]  /*0cb0*/  ISETP.LE.U32.AND P0, PT, R5, UR4, PT ;  /* 0x0000000405007c0c */ /* 0x004fda000bf03070 */
[----:B-1----:R-:W-:Y:S05]  /*0cc0*/  @P0 EXIT ;  /* 0x000000000000094d */ /* 0x002fea0003800000 */
[----:B------:R-:W-:Y:S01]  /*0cd0*/  ULOP3.LUT UR4, URZ, UR4, URZ, 0x33, !UPT ;  /* 0x00000004ff047292 */ /* 0x000fe2000f8e33ff */
[----:B------:R-:W-:Y:S01]  /*0ce0*/  SHF.R.U32.HI R20, RZ, 0x3, R21 ;  /* 0x00000003ff147819 */ /* 0x000fe20000011615 */
[----:B------:R-:W-:Y:S02]  /*0cf0*/  HFMA2 R16, -RZ, RZ, 0, 0 ;  /* 0x00000000ff107431 */ /* 0x000fe400000001ff */
[----:B------:R-:W-:Y:S01]  /*0d00*/  IMAD.MOV.U32 R15, RZ, RZ, RZ ;  /* 0x000000ffff0f7224 */ /* 0x000fe200078e00ff */
[----:B------:R-:W-:Y:S01]  /*0d10*/  UMOV UR5, URZ ;  /* 0x000000ff00057c82 */ /* 0x000fe20008000000 */
[C---:B------:R-:W-:Y:S01]  /*0d20*/  LOP3.LUT R18, R20.reuse, 0x2, RZ, 0x3c, !PT ;  /* 0x0000000214127812 */ /* 0x040fe200078e3cff */
[----:B------:R-:W-:Y:S01]  /*0d30*/  VIADD R25, R5, UR4 ;  /* 0x0000000405197c36 */ /* 0x000fe20008000000 */
[C---:B------:R-:W-:Y:S01]  /*0d40*/  LOP3.LUT R4, R20.reuse, 0x3, RZ, 0x3c, !PT ;  /* 0x0000000314047812 */ /* 0x040fe200078e3cff */
[C---:B------:R-:W-:Y:S01]  /*0d50*/  IMAD.SHL.U32 R0, R20.reuse, 0x20, RZ ;  /* 0x0000002014007824 */ /* 0x040fe200078e00ff */
[----:B------:R-:W-:Y:S01]  /*0d60*/  LOP3.LUT R6, R20, 0x1, RZ, 0x3c, !PT ;  /* 0x0000000114067812 */ /* 0x000fe200078e3cff */
[C---:B------:R-:W-:Y:S01]  /*0d70*/  IMAD R20, R21.reuse, 0x4, R20 ;  /* 0x0000000415147824 */ /* 0x040fe200078e0214 */
[----:B------:R-:W-:Y:S01]  /*0d80*/  SHF.R.U32.HI R25, RZ, 0x3, R25 ;  /* 0x00000003ff197819 */ /* 0x000fe20000011619 */
[C---:B------:R-:W-:Y:S01]  /*0d90*/  IMAD.IADD R24, R0.reuse, 0x1, R21 ;  /* 0x0000000100187824 */ /* 0x040fe200078e0215 */
[C---:B------:R-:W-:Y:S01]  /*0da0*/  LOP3.LUT R2, R0.reuse, 0x20, RZ, 0x3c, !PT ;  /* 0x0000002000027812 */ /* 0x040fe200078e3cff */
[----:B------:R-:W-:Y:S01]  /*0db0*/  IMAD R18, R21, 0x4, R18 ;  /* 0x0000000415127824 */ /* 0x000fe200078e0212 */
[C---:B------:R-:W-:Y:S01]  /*0dc0*/  LOP3.LUT R22, R0.reuse, 0x40, RZ, 0x3c, !PT ;  /* 0x0000004000167812 */ /* 0x040fe200078e3cff */
[----:B------:R-:W-:Y:S01]  /*0dd0*/  IMAD.HI.U32 R25, R25, 0x1af286bd, RZ ;  /* 0x1af286bd19197827 */ /* 0x000fe200078e00ff */
[----:B------:R-:W-:-:S02]  /*0de0*/  LOP3.LUT R0, R0, 0x60, RZ, 0x3c, !PT ;  /* 0x0000006000007812 */ /* 0x000fc400078e3cff */
[C---:B------:R-:W-:Y:S01]  /*0df0*/  LEA R19, R21.reuse, R6, 0x2 ;  /* 0x0000000615137211 */ /* 0x040fe200078e10ff */
[----:B------:R-:W-:Y:S01]  /*0e00*/  IMAD R17, R21, 0x4, R4 ;  /* 0x0000000415117824 */ /* 0x000fe200078e0204 */
[----:B------:R-:W-:Y:S01]  /*0e10*/  IADD3 R23, PT, PT, R2, R21, RZ ;  /* 0x0000001502177210 */ /* 0x000fe20007ffe0ff */
[----:B------:R-:W-:Y:S01]  /*0e20*/  IMAD.IADD R22, R22, 0x1, R21 ;  /* 0x0000000116167824 */ /* 0x000fe200078e0215 */
[----:B------:R-:W-:Y:S01]  /*0e30*/  SHF.R.U32.HI R25, RZ, 0x1, R25 ;  /* 0x00000001ff197819 */ /* 0x000fe20000011619 */
[----:B------:R-:W-:-:S07]  /*0e40*/  IMAD.IADD R21, R0, 0x1, R21 ;  /* 0x0000000100157824 */ /* 0x000fce00078e0215 */
.L_x_27:
[----:B-1----:R-:W1:Y:S01]  /*0e50*/  S2R R0, SR_CgaCtaId ;  /* 0x0000000000007919 */ /* 0x002e620000008800 */
[----:B------:R-:W-:Y:S01]  /*0e60*/  MOV R3, 0x400 ;  /* 0x0000040000037802 */ /* 0x000fe20000000f00 */
[----:B------:R-:W-:-:S03]  /*0e70*/  UMOV UR4, URZ ;  /* 0x000000ff00047c82 */ /* 0x000fc60008000000 */
[----:B-1----:R-:W-:-:S07]  /*0e80*/  LEA R0, R0, R3, 0x18 ;  /* 0x0000000300007211 */ /* 0x002fce00078ec0ff */
.L_x_26:
[----:B-1----:R-:W-:Y:S01]  /*0e90*/  LEA R2, R15, R0, 0x3 ;  /* 0x000000000f027211 */ /* 0x002fe200078e18ff */
[----:B------:R-:W-:Y:S01]  /*0ea0*/  ULOP3.LUT UP0, URZ, UR4, 0x3, URZ, 0xc0, !UPT ;  /* 0x0000000304ff7892 */ /* 0x000fe2000f80c0ff */
[----:B------:R-:W-:-:S04]  /*0eb0*/  SHF.L.U32 R5, R16, 0x1f, RZ ;  /* 0x0000001f10057819 */ /* 0x000fc800000006ff */
[----:B------:R-:W1:Y:S02]  /*0ec0*/  SYNCS.PHASECHK.TRANS64.TRYWAIT P0, [R2+URZ+0x33400], R5 ;  /* 0x03340005020075a7 */ /* 0x000e6400080011ff */
[----:B-1----:R-:W-:Y:S05]  /*0ed0*/  @!P0 BRA `(.L_x_24) ;  /* 0x0000003800dc8947 */ /* 0x002fea0003800000 */
.L_x_74:
[----:B------:R-:W-:Y:S05]  /*0ee0*/  BRA.U UP0, `(.L_x_25) ;  /* 0x0000000100bc7547 */ /* 0x000fea000b800000 */
[C-C-:B------:R-:W-:Y:S02]  /*0ef0*/  IMAD R26, R15.reuse, 0x200, R0.reuse ;  /* 0x000002000f1a7824 */ /* 0x140fe400078e0200 */
[----:B------:R-:W-:Y:S02]  /*0f00*/  IMAD R3, R15, 0x400, R0 ;  /* 0x000004000f037824 */ /* 0x000fe400078e0200 */
[--C-:B------:R-:W-:Y:S01]  /*0f10*/  IMAD R9, R24, 0x4, R26.reuse ;  /* 0x0000000418097824 */ /* 0x100fe200078e021a */
[-C--:B------:R-:W-:Y:S01]  /*0f20*/  LEA R8, R23, R26.reuse, 0x2 ;  /* 0x0000001a17087211 */ /* 0x080fe200078e10ff */
[--C-:B------:R-:W-:Y:S01]  /*0f30*/  IMAD R29, R22, 0x4, R26.reuse ;  /* 0x00000004161d7824 */ /* 0x100fe200078e021a */
[-C--:B------:R-:W-:Y:S01]  /*0f40*/  LEA R27, R21, R26.reuse, 0x2 ;  /* 0x0000001a151b7211 */ /* 0x080fe200078e10ff */
[--C-:B-1----:R-:W-:Y:S01]  /*0f50*/  IMAD R5, R19, 0x4, R26.reuse ;  /* 0x0000000413057824 */ /* 0x102fe200078e021a */
[-C--:B------:R-:W-:Y:S01]  /*0f60*/  LEA R6, R20, R26.reuse, 0x2 ;  /* 0x0000001a14067211 */ /* 0x080fe200078e10ff */
[----:B------:R-:W1:Y:S01]  /*0f70*/  LDS R9, [R9+0x31000] ;  /* 0x0310000009097984 */ /* 0x000e620000000800 */
[----:B------:R-:W-:Y:S01]  /*0f80*/  LEA R4, R18, R26, 0x2 ;  /* 0x0000001a12047211 */ /* 0x000fe200078e10ff */
[----:B------:R-:W-:Y:S01]  /*0f90*/  IMAD R26, R17, 0x4, R26 ;  /* 0x00000004111a7824 */ /* 0x000fe200078e021a */
[-C--:B------:R-:W-:Y:S01]  /*0fa0*/  LEA R14, R24, R3.reuse, 0x2 ;  /* 0x00000003180e7211 */ /* 0x080fe200078e10ff */
[----:B------:R-:W2:Y:S01]  /*0fb0*/  LDS R8, [R8+0x31000] ;  /* 0x0310000008087984 */ /* 0x000ea20000000800 */
[--C-:B------:R-:W-:Y:S01]  /*0fc0*/  IMAD R11, R23, 0x4, R3.reuse ;  /* 0x00000004170b7824 */ /* 0x100fe200078e0203 */
[----:B------:R-:W-:Y:S01]  /*0fd0*/  LEA R10, R22, R3, 0x2 ;  /* 0x00000003160a7211 */ /* 0x000fe200078e10ff */
[----:B------:R-:W-:Y:S01]  /*0fe0*/  IMAD R7, R21, 0x4, R3 ;  /* 0x0000000415077824 */ /* 0x000fe200078e0203 */
[----:B------:R-:W3:Y:S04]  /*0ff0*/  LDS R29, [R29+0x31000] ;  /* 0x031000001d1d7984 */ /* 0x000ee80000000800 */
[----:B------:R-:W4:Y:S01]  /*1000*/  LDS R27, [R27+0x31000] ;  /* 0x031000001b1b7984 */ /* 0x000f220000000800 */
[----:B------:R-:W-:-:S03]  /*1010*/  NOP ;  /* 0x0000000000007918 */ /* 0x000fc60000000000 */
[----:B-1----:R1:W-:Y:S04]  /*1020*/  STS [R6+0x31000], R9 ;  /* 0x0310000906007388 */ /* 0x0023e80000000800 */
[----:B--2---:R2:W-:Y:S04]  /*1030*/  STS [R5+0x31000], R8 ;  /* 0x0310000805007388 */ /* 0x0045e80000000800 */
[----:B---3--:R3:W-:Y:S04]  /*1040*/  STS [R4+0x31000], R29 ;  /* 0x0310001d04007388 */ /* 0x0087e80000000800 */
[----:B----4-:R-:W-:Y:S04]  /*1050*/  STS [R26+0x31000], R27 ;  /* 0x0310001b1a007388 */ /* 0x010fe80000000800 */
[----:B------:R-:W4:Y:S04]  /*1060*/  LDS R13, [R14+0x31c00] ;  /* 0x031c00000e0d7984 */ /* 0x000f280000000800 */
[----:B------:R-:W5:Y:S04]  /*1070*/  LDS R12, [R11+0x31c00] ;  /* 0x031c00000b0c7984 */ /* 0x000f680000000800 */
[----:B------:R-:W5:Y:S01]  /*1080*/  LDS R9, [R10+0x31c00] ;  /* 0x031c00000a097984 */ /* 0x000f620000000800 */
[----:B-1----:R-:W-:-:S03]  /*1090*/  LEA R6, R20, R3, 0x2 ;  /* 0x0000000314067211 */ /* 0x002fc600078e10ff */
[----:B------:R-:W1:Y:S01]  /*10a0*/  LDS R8, [R7+0x31c00] ;  /* 0x031c000007087984 */ /* 0x000e620000000800 */
[----:B--2---:R-:W-:Y:S01]  /*10b0*/  IMAD R5, R19, 0x4, R3 ;  /* 0x0000000413057824 */ /* 0x004fe200078e0203 */
[----:B------:R-:W-:Y:S01]  /*10c0*/  NOP ;  /* 0x0000000000007918 */ /* 0x000fe20000000000 */
[-C--:B---3--:R-:W-:Y:S02]  /*10d0*/  LEA R4, R18, R3.reuse, 0x2 ;  /* 0x0000000312047211 */ /* 0x088fe400078e10ff */
[----:B------:R-:W-:Y:S01]  /*10e0*/  LEA R3, R17, R3, 0x2 ;  /* 0x0000000311037211 */ /* 0x000fe200078e10ff */
[----:B----4-:R-:W-:Y:S04]  /*10f0*/  STS [R6+0x31c00], R13 ;  /* 0x031c000d06007388 */ /* 0x010fe80000000800 */
[----:B-----5:R-:W-:Y:S04]  /*1100*/  STS [R5+0x31c00], R12 ;  /* 0x031c000c05007388 */ /* 0x020fe80000000800 */
[----:B------:R-:W-:Y:S04]  /*1110*/  STS [R4+0x31c00], R9 ;  /* 0x031c000904007388 */ /* 0x000fe80000000800 */
[----:B-1----:R-:W-:Y:S04]  /*1120*/  STS [R3+0x31c00], R8 ;  /* 0x031c000803007388 */ /* 0x002fe80000000800 */
[----:B------:R-:W1:Y:S04]  /*1130*/  LDS R27, [R14+0x31e00] ;  /* 0x031e00000e1b7984 */ /* 0x000e680000000800 */
[----:B------:R-:W2:Y:S04]  /*1140*/  LDS R26, [R11+0x31e00] ;  /* 0x031e00000b1a7984 */ /* 0x000ea80000000800 */
[----:B------:R-:W3:Y:S04]  /*1150*/  LDS R29, [R10+0x31e00] ;  /* 0x031e00000a1d7984 */ /* 0x000ee80000000800 */
[----:B------:R-:W4:Y:S01]  /*1160*/  LDS R28, [R7+0x31e00] ;  /* 0x031e0000071c7984 */ /* 0x000f220000000800 */
[----:B------:R-:W-:-:S03]  /*1170*/  NOP ;  /* 0x0000000000007918 */ /* 0x000fc60000000000 */
[----:B-1----:R5:W-:Y:S04]  /*1180*/  STS [R6+0x31e00], R27 ;  /* 0x031e001b06007388 */ /* 0x002be80000000800 */
[----:B--2---:R5:W-:Y:S04]  /*1190*/  STS [R5+0x31e00], R26 ;  /* 0x031e001a05007388 */ /* 0x004be80000000800 */
[----:B---3--:R5:W-:Y:S04]  /*11a0*/  STS [R4+0x31e00], R29 ;  /* 0x031e001d04007388 */ /* 0x008be80000000800 */
[----:B----4-:R5:W-:Y:S01]  /*11b0*/  STS [R3+0x31e00], R28 ;  /* 0x031e001c03007388 */ /* 0x010be20000000800 */
[----:B------:R1:W-:Y:S06]  /*11c0*/  MEMBAR.ALL.CTA ;  /* 0x0000000000007992 */ /* 0x0003ec0000008000 */
[----:B-1----:R-:W2:Y:S02]  /*11d0*/  FENCE.VIEW.ASYNC.S ;  /* 0x00000000000073c6 */ /* 0x002ea40000000000 */
.L_x_25:
[----:B-1----:R-:W-:Y:S01]  /*11e0*/  VIADD R2, R2, 0x33460 ;  /* 0x0003346002027836 */ /* 0x002fe20000000000 */
[C---:B------:R-:W-:Y:S01]  /*11f0*/  ISETP.NE.AND P0, PT, R15.reuse, 0x5, PT ;  /* 0x000000050f00780c */ /* 0x040fe20003f05270 */
[----:B------:R-:W-:Y:S01]  /*1200*/  VIADD R15, R15, 0x1 ;  /* 0x000000010f0f7836 */ /* 0x000fe20000000000 */
[----:B------:R-:W-:Y:S02]  /*1210*/  UIADD3 UR4, UPT, UPT, UR4, 0x1, URZ ;  /* 0x0000000104047890 */ /* 0x000fe4000fffe0ff */
[----:B------:R-:W-:Y:S02]  /*1220*/  PRMT R2, RZ, 0x654, R2 ;  /* 0x00000654ff027816 */ /* 0x000fe40000000002 */
[----:B------:R-:W-:Y:S01]  /*1230*/  SEL R15, R15, RZ, P0 ;  /* 0x000000ff0f0f7207 */ /* 0x000fe20000000000 */
[----:B------:R-:W-:Y:S01]  /*1240*/  UISETP.NE.AND UP0, UPT, UR4, 0x38, UPT ;  /* 0x000000380400788c */ /* 0x000fe2000bf05270 */
[----:B--2---:R1:W-:Y:S02]  /*1250*/  SYNCS.ARRIVE.TRANS64.RED.A1T0 RZ, [R2+URZ], RZ ;  /* 0x000000ff02ff79a7 */ /* 0x0043e400081004ff */
[----:B------:R-:W-:-:S04]  /*1260*/  ISETP.NE.AND P0, PT, R15, RZ, PT ;  /* 0x000000ff0f00720c */ /* 0x000fc80003f05270 */
[----:B-----5:R-:W-:-:S04]  /*1270*/  SEL R3, RZ, 0x1, P0 ;  /* 0x00000001ff037807 */ /* 0x020fc80000000000 */
[----:B------:R-:W-:Y:S01]  /*1280*/  LOP3.LUT R16, R16, R3, RZ, 0x3c, !PT ;  /* 0x0000000310107212 */ /* 0x000fe200078e3cff */
[----:B------:R-:W-:Y:S06]  /*1290*/  BRA.U UP0, `(.L_x_26) ;  /* 0xfffffff900fc7547 */ /* 0x000fec000b83ffff */
[----:B------:R-:W-:-:S13]  /*12a0*/  ISETP.NE.AND P0, PT, R25, UR5, PT ;  /* 0x0000000519007c0c */ /* 0x000fda000bf05270 */
[----:B------:R-:W-:Y:S05]  /*12b0*/  @!P0 EXIT ;  /* 0x000000000000894d */ /* 0x000fea0003800000 */
[----:B------:R-:W-:Y:S01]  /*12c0*/  UIADD3 UR5, UPT, UPT, UR5, 0x1, URZ ;  /* 0x0000000105057890 */ /* 0x000fe2000fffe0ff */
[----:B------:R-:W-:Y:S05]  /*12d0*/  BRA `(.L_x_27) ;  /* 0xfffffff800dc7947 */ /* 0x000fea000383ffff */
.L_x_22:
[----:B-1----:R-:W-:-:S09]  /*12e0*/  UISETP.NE.AND UP0, UPT, UR5, URZ, UPT ;  /* 0x000000ff0500728c */ /* 0x002fd2000bf05270 */
[----:B------:R-:W-:Y:S05]  /*12f0*/  BRA.U UP0, `(.L_x_23) ;  /* 0x0000001900147547 */ /* 0x000fea000b800000 */
[----:B------:R-:W1:Y:S01]  /*1300*/  S2UR UR4, SR_CTAID.X ;  /* 0x00000000000479c3 */ /* 0x000e620000002500 */
[----:B------:R-:W-:Y:S01]  /*1310*/  UMOV UR9, 0x400 ;  /* 0x0000040000097882 */ /* 0x000fe20000000000 */
[----:B------:R-:W-:Y:S01]  /*1320*/  ISETP.GE.U32.AND P1, PT, R21, 0x6, PT ;  /* 0x000000061500780c */ /* 0x000fe20003f26070 */
[----:B------:R-:W-:Y:S01]  /*1330*/  ULEA UR9, UR5, UR9, 0x18 ;  /* 0x0000000905097291 */ /* 0x000fe2000f8ec0ff */
[----:B------:R-:W-:-:S03]  /*1340*/  IMAD.MOV.U32 R0, RZ, RZ, -0x1 ;  /* 0xffffffffff007424 */ /* 0x000fc600078e00ff */
[----:B------:R-:W-:Y:S02]  /*1350*/  UIADD3 UR5, UPT, UPT, UR9, 0x1c000, URZ ;  /* 0x0001c00009057890 */ /* 0x000fe4000fffe0ff */
[----:B------:R-:W-:Y:S02]  /*1360*/  UIADD3 UR6, UPT, UPT, UR9, 0x4000, URZ ;  /* 0x0000400009067890 */ /* 0x000fe4000fffe0ff */
[----:B------:R-:W-:Y:S02]  /*1370*/  USHF.R.U32.HI UR5, URZ, 0x4, UR5 ;  /* 0x00000004ff057899 */ /* 0x000fe40008011605 */
[----:B------:R-:W-:Y:S02]  /*1380*/  USHF.R.U32.HI UR6, URZ, 0x4, UR6 ;  /* 0x00000004ff067899 */ /* 0x000fe40008011606 */
[----:B------:R-:W-:Y:S02]  /*1390*/  ULOP3.LUT UR5, UR5, 0x3fc0, URZ, 0xc0, !UPT ;  /* 0x00003fc005057892 */ /* 0x000fe4000f8ec0ff */
[----:B------:R-:W-:-:S04]  /*13a0*/  ULOP3.LUT UR6, UR6, 0x3fc0, URZ, 0xc0, !UPT ;  /* 0x00003fc006067892 */ /* 0x000fc8000f8ec0ff */
[----:B------:R-:W-:Y:S02]  /*13b0*/  IMAD.U32 R2, RZ, RZ, UR5 ;  /* 0x00000005ff027e24 */ /* 0x000fe4000f8e00ff */
[----:B------:R-:W-:Y:S02]  /*13c0*/  LEA R3, R21, UR6, 0xa ;  /* 0x0000000615037c11 */ /* 0x000fe4000f8e50ff */
[----:B-1----:R-:W-:Y:S01]  /*13d0*/  ISETP.LE.U32.AND P0, PT, R5, UR4, PT ;  /* 0x0000000405007c0c */ /* 0x002fe2000bf03070 */
[----:B------:R-:W-:Y:S01]  /*13e0*/  IMAD R2, R21, 0x380, R2 ;  /* 0x0000038015027824 */ /* 0x000fe200078e0202 */
[----:B------:R-:W-:-:S04]  /*13f0*/  SEL R3, R3, RZ, !P1 ;  /* 0x000000ff03037207 */ /* 0x000fc80004800000 */
[----:B------:R-:W-:-:S07]  /*1400*/  SEL R2, R2, RZ, !P1 ;  /* 0x000000ff02027207 */ /* 0x000fce0004800000 */
[----:B------:R-:W-:Y:S05]  /*1410*/  @P0 BRA `(.L_x_28) ;  /* 0x0000000800500947 */ /* 0x000fea0003800000 */
[----:B------:R-:W-:Y:S01]  /*1420*/  LOP3.LUT R0, RZ, UR4, RZ, 0x33, !PT ;  /* 0x00000004ff007c12 */ /* 0x000fe2000f8e33ff */
[----:B------:R-:W-:Y:S01]  /*1430*/  IMAD.MOV.U32 R6, RZ, RZ, RZ ;  /* 0x000000ffff067224 */ /* 0x000fe200078e00ff */
[----:B------:R-:W-:Y:S01]  /*1440*/  UMOV UR18, URZ ;  /* 0x000000ff00127c82 */ /* 0x000fe20008000000 */
[----:B------:R-:W-:Y:S01]  /*1450*/  UMOV UR14, URZ ;  /* 0x000000ff000e7c82 */ /* 0x000fe20008000000 */
[----:B------:R-:W-:Y:S01]  /*1460*/  UMOV UR6, 0x1c0 ;  /* 0x000001c000067882 */ /* 0x000fe20000000000 */
[----:B------:R-:W-:Y:S01]  /*1470*/  IMAD.IADD R0, R5, 0x1, R0 ;  /* 0x0000000105007824 */ /* 0x000fe200078e0200 */
[----:B------:R-:W-:Y:S01]  /*1480*/  UMOV UR7, 0x1c4 ;  /* 0x000001c400077882 */ /* 0x000fe20000000000 */
[----:B------:R-:W-:Y:S01]  /*1490*/  UMOV UR4, 0x1c0 ;  /* 0x000001c000047882 */ /* 0x000fe20000000000 */
[----:B------:R-:W-:Y:S02]  /*14a0*/  UMOV UR5, 0x1c4 ;  /* 0x000001c400057882 */ /* 0x000fe40000000000 */
[----:B------:R-:W-:-:S05]  /*14b0*/  SHF.R.U32.HI R0, RZ, 0x3, R0 ;  /* 0x00000003ff007819 */ /* 0x000fca0000011600 */
[----:B------:R-:W-:-:S05]  /*14c0*/  IMAD.HI.U32 R0, R0, 0x1af286bd, RZ ;  /* 0x1af286bd00007827 */ /* 0x000fca00078e00ff */
[----:B------:R-:W-:-:S07]  /*14d0*/  SHF.R.U32.HI R0, RZ, 0x1, R0 ;  /* 0x00000001ff007819 */ /* 0x000fce0000011600 */
.L_x_35:
[----:B------:R-:W-:Y:S02]  /*14e0*/  USHF.R.U32.HI UR10, URZ, 0x1, UR18 ;  /* 0x00000001ff0a7899 */ /* 0x000fe40008011612 */
[----:B--2---:R-:W-:Y:S02]  /*14f0*/  USHF.L.U32 UR8, UR18, 0x3, URZ ;  /* 0x0000000312087899 */ /* 0x004fe400080006ff */
[----:B------:R-:W-:Y:S02]  /*1500*/  ULOP3.LUT UR10, UR10, 0x1, URZ, 0xc, !UPT ;  /* 0x000000010a0a7892 */ /* 0x000fe4000f8e0cff */
[----:B------:R-:W-:Y:S02]  /*1510*/  ULOP3.LUT UR8, UR8, 0x8, URZ, 0xc0, !UPT ;  /* 0x0000000808087892 */ /* 0x000fe4000f8ec0ff */
[----:B------:R-:W-:Y:S02]  /*1520*/  USHF.L.U32 UR10, UR10, 0x1f, URZ ;  /* 0x0000001f0a0a7899 */ /* 0x000fe400080006ff */
[----:B------:R-:W-:-:S02]  /*1530*/  ULOP3.LUT UR13, UR18, 0x1, URZ, 0xc0, !UPT ;  /* 0x00000001120d7892 */ /* 0x000fc4000f8ec0ff */
[----:B------:R-:W-:Y:S01]  /*1540*/  IMAD.U32 R4, RZ, RZ, UR8 ;  /* 0x00000008ff047e24 */ /* 0x000fe2000f8e00ff */
[----:B------:R-:W-:Y:S01]  /*1550*/  UIADD3 UR8, UPT, UPT, UR9, UR8, URZ ;  /* 0x0000000809087290 */ /* 0x000fe2000fffe0ff */
[----:B------:R-:W-:Y:S01]  /*1560*/  MOV R5, UR10 ;  /* 0x0000000a00057c02 */ /* 0x000fe20008000f00 */
[----:B------:R-:W-:Y:S01]  /*1570*/  UMOV UR11, UR18 ;  /* 0x00000012000b7c82 */ /* 0x000fe20008000000 */
[----:B------:R-:W-:Y:S01]  /*1580*/  UIADD3 UR18, UPT, UPT, UR18, 0x1, URZ ;  /* 0x0000000112127890 */ /* 0x000fe2000fffe0ff */
[----:B------:R-:W-:Y:S01]  /*1590*/  ISETP.NE.AND P0, PT, R0, UR11, PT ;  /* 0x0000000b00007c0c */ /* 0x000fe2000bf05270 */
[----:B------:R-:W1:Y:S01]  /*15a0*/  SYNCS.PHASECHK.TRANS64.TRYWAIT P1, [R4+UR9+0x334a0], R5 ;  /* 0x0334a005040075a7 */ /* 0x000e620008021109 */
[----:B------:R-:W-:Y:S02]  /*15b0*/  UIMAD UR13, UR13, 0xe0, URZ ;  /* 0x000000e00d0d78a4 */ /* 0x000fe4000f8e02ff */
[----:B------:R-:W-:Y:S01]  /*15c0*/  UIADD3 UR12, UPT, UPT, UR8, 0x33490, URZ ;  /* 0x00033490080c7890 */ /* 0x000fe2000fffe0ff */
[----:B-1----:R-:W-:Y:S11]  /*15d0*/  @!P1 BRA `(.L_x_29) ;  /* 0x0000003400349947 */ /* 0x002ff60003800000 */
.L_x_76:
[----:B------:R-:W-:Y:S01]  /*15e0*/  NOP ;  /* 0x0000000000007918 */ /* 0x000fe20000000000 */
[----:B------:R-:W-:-:S05]  /*15f0*/  UMOV UR17, URZ ;  /* 0x000000ff00117c82 */ /* 0x000fca0008000000 */
.L_x_34:
[----:B------:R-:W-:Y:S01]  /*1600*/  ULEA UR11, UR14, UR9, 0x3 ;  /* 0x000000090e0b7291 */ /* 0x000fe2000f8e18ff */
[----:B-1----:R-:W-:Y:S01]  /*1610*/  SHF.L.U32 R9, R6, 0x1f, RZ ;  /* 0x0000001f06097819 */ /* 0x002fe200000006ff */
[----:B------:R-:W-:Y:S01]  /*1620*/  ULOP3.LUT UP0, UR15, UR17, 0x2, URZ, 0xc0, !UPT ;  /* 0x00000002110f7892 */ /* 0x000fe2000f80c0ff */
[----:B------:R-:W-:Y:S06]  /*1630*/  MOV R4, UR14 ;  /* 0x0000000e00047c02 */ /* 0x000fec0008000f00 */
[----:B------:R-:W1:Y:S02]  /*1640*/  SYNCS.PHASECHK.TRANS64.TRYWAIT P1, [UR11+0x33460], R9 ;  /* 0x03346009ff0075a7 */ /* 0x000e64000802110b */
[----:B-12---:R-:W-:Y:S05]  /*1650*/  @!P1 BRA `(.L_x_30) ;  /* 0x0000003400349947 */ /* 0x006fea0003800000 */
.L_x_78:
[----:B------:R-:W-:Y:S01]  /*1660*/  NOP ;  /* 0x0000000000007918 */ /* 0x000fe20000000000 */
[----:B------:R-:W-:Y:S05]  /*1670*/  BRA.U UP0, `(.L_x_31) ;  /* 0x0000000100487547 */ /* 0x000fea000b800000 */
[----:B------:R-:W-:Y:S02]  /*1680*/  ULEA UR16, UR14, UR9, 0x9 ;  /* 0x000000090e107291 */ /* 0x000fe4000f8e48ff */
[----:B------:R-:W-:Y:S02]  /*1690*/  ULEA UR8, UR14, UR9, 0xa ;  /* 0x000000090e087291 */ /* 0x000fe4000f8e50ff */
[----:B------:R-:W-:Y:S02]  /*16a0*/  UIADD3 UR16, UPT, UPT, UR16, 0x31000, URZ ;  /* 0x0003100010107890 */ /* 0x000fe4000fffe0ff */
[----:B------:R-:W-:Y:S02]  /*16b0*/  UIADD3 UR10, UPT, UPT, UR8, 0x31c00, URZ ;  /* 0x00031c00080a7890 */ /* 0x000fe4000fffe0ff */
[----:B------:R-:W-:Y:S02]  /*16c0*/  UIADD3 UR8, UPT, UPT, UR8, 0x31e00, URZ ;  /* 0x00031e0008087890 */ /* 0x000fe4000fffe0ff */
[----:B------:R-:W-:Y:S02]  /*16d0*/  USHF.R.U32.HI UR16, URZ, 0x4, UR16 ;  /* 0x00000004ff107899 */ /* 0x000fe40008011610 */
[----:B------:R-:W-:Y:S02]  /*16e0*/  USHF.R.U32.HI UR10, URZ, 0x4, UR10 ;  /* 0x00000004ff0a7899 */ /* 0x000fe4000801160a */
[----:B------:R-:W-:Y:S02]  /*16f0*/  USHF.R.U32.HI UR8, URZ, 0x4, UR8 ;  /* 0x00000004ff087899 */ /* 0x000fe40008011608 */
[----:B------:R-:W-:Y:S02]  /*1700*/  ULOP3.LUT UR20, UR16, 0x3fe0, URZ, 0xc0, !UPT ;  /* 0x00003fe010147892 */ /* 0x000fe4000f8ec0ff */
[----:B------:R-:W-:Y:S02]  /*1710*/  ULOP3.LUT UR22, UR10, 0x3fc0, URZ, 0xc0, !UPT ;  /* 0x00003fc00a167892 */ /* 0x000fe4000f8ec0ff */
[----:B------:R-:W-:Y:S01]  /*1720*/  ULOP3.LUT UR24, UR8, 0x3fe0, URZ, 0xc0, !UPT ;  /* 0x00003fe008187892 */ /* 0x000fe2000f8ec0ff */
[----:B------:R-:W-:Y:S01]  /*1730*/  UMOV UR21, 0x4008 ;  /* 0x0000400800157882 */ /* 0x000fe20000000000 */
[----:B------:R-:W-:Y:S01]  /*1740*/  UMOV UR23, 0x4008 ;  /* 0x0000400800177882 */ /* 0x000fe20000000000 */
[----:B------:R-:W-:Y:S02]  /*1750*/  UMOV UR25, 0x4008 ;  /* 0x0000400800197882 */ /* 0x000fe40000000000 */
[----:B------:R2:W-:Y:S02]  /*1760*/  UTCCP.T.S.2CTA.4x32dp128bit tmem[0x1c0], gdesc[UR20] ;  /* 0x0001c014ff0079e7 */ /* 0x0005e40009300000 */
[----:B------:R2:W-:Y:S02]  /*1770*/  UTCCP.T.S.2CTA.4x32dp128bit tmem[0x1c4], gdesc[UR22] ;  /* 0x0001c416ff0079e7 */ /* 0x0005e40009300000 */
[----:B------:R2:W-:Y:S01]  /*1780*/  UTCCP.T.S.2CTA.4x32dp128bit tmem[0x1c8], gdesc[UR24] ;  /* 0x0001c818ff0079e7 */ /* 0x0005e20009300000 */
[----:B------:R-:W-:Y:S02]  /*1790*/  NOP ;  /* 0x0000000000007918 */ /* 0x000fe40000000000 */
.L_x_31:
[----:B------:R-:W-:Y:S01]  /*17a0*/  UISETP.NE.AND UP0, UPT, UR14, 0x5, UPT ;  /* 0x000000050e00788c */ /* 0x000fe2000bf05270 */
[----:B-1----:R-:W-:Y:S01]  /*17b0*/  SHFL.IDX PT, R5, R3, R4, 0x1f ;  /* 0x00001f0403057589 */ /* 0x002fe200000e0000 */
[----:B------:R-:W-:Y:S01]  /*17c0*/  UIADD3 UR10, UPT, UPT, UR14, 0x1, URZ ;  /* 0x000000010e0a7890 */ /* 0x000fe2000fffe0ff */
[----:B------:R-:W-:Y:S03]  /*17d0*/  NOP ;  /* 0x0000000000007918 */ /* 0x000fe60000000000 */
[----:B------:R-:W-:Y:S03]  /*17e0*/  USEL UR10, UR10, URZ, UP0 ;  /* 0x000000ff0a0a7287 */ /* 0x000fe60008000000 */
[----:B------:R-:W1:Y:S01]  /*17f0*/  SHFL.IDX PT, R7, R2, R4, 0x1f ;  /* 0x00001f0402077589 */ /* 0x000e6200000e0000 */
[----:B------:R-:W-:Y:S02]  /*1800*/  USHF.L.U32 UR16, UR15, 0x4, URZ ;  /* 0x000000040f107899 */ /* 0x000fe400080006ff */
[----:B------:R-:W-:Y:S02]  /*1810*/  ULEA UR14, UR10, UR9, 0x3 ;  /* 0x000000090a0e7291 */ /* 0x000fe4000f8e18ff */
[----:B------:R-:W-:Y:S01]  /*1820*/  ULEA UR15, UR15, 0x10b8, 0xd ;  /* 0x000010b80f0f7891 */ /* 0x000fe2000f8e68ff */
[----:B------:R-:W-:Y:S01]  /*1830*/  ISETP.NE.AND P1, PT, RZ, UR10, PT ;  /* 0x0000000aff007c0c */ /* 0x000fe2000bf25270 */
[----:B------:R-:W-:Y:S02]  /*1840*/  UISETP.NE.AND UP0, UPT, UR17, URZ, UPT ;  /* 0x000000ff1100728c */ /* 0x000fe4000bf05270 */
[----:B------:R-:W-:Y:S02]  /*1850*/  UPRMT UR29, UR16, 0x5410, UR15 ;  /* 0x00005410101d7896 */ /* 0x000fe4000800000f */
[----:B------:R-:W-:Y:S01]  /*1860*/  UIADD3 UR11, UPT, UPT, UR11, 0x33430, URZ ;  /* 0x000334300b0b7890 */ /* 0x000fe2000fffe0ff */
[----:B------:R-:W-:Y:S01]  /*1870*/  UMOV UR28, URZ ;  /* 0x000000ff001c7c82 */ /* 0x000fe20008000000 */
[----:B--2---:R-:W-:Y:S01]  /*1880*/  UMOV UR23, 0x40004040 ;  /* 0x4000404000177882 */ /* 0x004fe20000000000 */
[----:B------:R-:W-:Y:S01]  /*1890*/  UMOV UR21, 0x40004040 ;  /* 0x4000404000157882 */ /* 0x000fe20000000000 */
[----:B------:R-:W-:Y:S01]  /*18a0*/  UMOV UR27, 0x40004040 ;  /* 0x40004040001b7882 */ /* 0x000fe20000000000 */
[----:B------:R-:W-:Y:S01]  /*18b0*/  UMOV UR25, 0x40004040 ;  /* 0x4000404000197882 */ /* 0x000fe20000000000 */
[----:B------:R-:W-:Y:S01]  /*18c0*/  UMOV UR33, 0x40004040 ;  /* 0x4000404000217882 */ /* 0x000fe20000000000 */
[----:B------:R-:W-:Y:S01]  /*18d0*/  UMOV UR31, 0x40004040 ;  /* 0x40004040001f7882 */ /* 0x000fe20000000000 */
[----:B------:R-:W-:Y:S01]  /*18e0*/  UMOV UR37, 0x40004040 ;  /* 0x4000404000257882 */ /* 0x000fe20000000000 */
[----:B------:R-:W-:Y:S01]  /*18f0*/  UMOV UR35, 0x40004040 ;  /* 0x4000404000237882 */ /* 0x000fe20000000000 */
[----:B------:R-:W-:Y:S01]  /*1900*/  UMOV UR8, 0x3 ;  /* 0x0000000300087882 */ /* 0x000fe20000000000 */
[----:B-1----:R-:W-:Y:S01]  /*1910*/  R2UR UR20, R7 ;  /* 0x00000000071472ca */ /* 0x002fe200000e0000 */
[----:B------:R-:W-:Y:S01]  /*1920*/  IMAD.U32 R4, RZ, RZ, UR10 ;  /* 0x0000000aff047e24 */ /* 0x000fe2000f8e00ff */
[----:B------:R-:W-:Y:S02]  /*1930*/  R2UR UR22, R5 ;  /* 0x00000000051672ca */ /* 0x000fe400000e0000 */
[----:B------:R-:W-:Y:S04]  /*1940*/  SEL R5, RZ, 0x1, P1 ;  /* 0x00000001ff057807 */ /* 0x000fe80000800000 */
[----:B------:R-:W-:Y:S05]  /*1950*/  LOP3.LUT R6, R6, R5, RZ, 0x3c, !PT ;  /* 0x0000000506067212 */ /* 0x000fea00078e3cff */
[----:B------:R-:W-:Y:S01]  /*1960*/  UIADD3 UR24, UPT, UPT, UR20, 0x2, URZ ;  /* 0x0000000214187890 */ /* 0x000fe2000fffe0ff */
[----:B------:R-:W-:Y:S01]  /*1970*/  IMAD.U32 R9, R6, -0x80000000, RZ ;  /* 0x8000000006097824 */ /* 0x000fe200078e00ff */
[----:B------:R-:W-:Y:S01]  /*1980*/  UIADD3 UR26, UPT, UPT, UR22, 0x2, URZ ;  /* 0x00000002161a7890 */ /* 0x000fe2000fffe0ff */
[----:B------:R1:W-:Y:S01]  /*1990*/  UTCQMMA.2CTA gdesc[UR22], gdesc[UR20], tmem[UR13], tmem[UR28], idesc[UR29], tmem[UR6], UP0 ;  /* 0x00061c1416007dea */ /* 0x0003e2000820030d */
[----:B------:R-:W-:Y:S02]  /*19a0*/  UIADD3 UR32, UPT, UPT, UR22, 0x4, URZ ;  /* 0x0000000416207890 */ /* 0x000fe4000fffe0ff */
[----:B------:R-:W-:Y:S02]  /*19b0*/  UIADD3 UR30, UPT, UPT, UR20, 0x4, URZ ;  /* 0x00000004141e7890 */ /* 0x000fe4000fffe0ff */
[----:B------:R-:W-:Y:S02]  /*19c0*/  UIADD3 UR36, UPT, UPT, UR22, 0x6, URZ ;  /* 0x0000000616247890 */ /* 0x000fe4000fffe0ff */
[----:B------:R-:W-:Y:S01]  /*19d0*/  UIADD3 UR34, UPT, UPT, UR20, 0x6, URZ ;  /* 0x0000000614227890 */ /* 0x000fe2000fffe0ff */
[----:B------:R1:W-:Y:S04]  /*19e0*/  UTCQMMA.2CTA gdesc[UR26], gdesc[UR24], tmem[UR13], tmem[UR28], idesc[UR29], tmem[UR6], UPT ;  /* 0x00061c181a007dea */ /* 0x0003e8000ba0030d */
[----:B------:R1:W-:Y:S04]  /*19f0*/  UTCQMMA.2CTA gdesc[UR32], gdesc[UR30], tmem[UR13], tmem[UR28], idesc[UR29], tmem[UR6], UPT ;  /* 0x00061c1e20007dea */ /* 0x0003e8000ba0030d */
[----:B------:R1:W-:Y:S01]  /*1a00*/  UTCQMMA.2CTA gdesc[UR36], gdesc[UR34], tmem[UR13], tmem[UR28], idesc[UR29], tmem[UR6], UPT ;  /* 0x00061c2224007dea */ /* 0x0003e2000ba0030d */
[----:B------:R1:W-:Y:S01]  /*1a10*/  UTCBAR.2CTA.MULTICAST [UR11], URZ, UR8 ;  /* 0x000000ff0b0073e9 */ /* 0x0003e20008200808 */
[----:B------:R-:W2:Y:S02]  /*1a20*/  SYNCS.PHASECHK.TRANS64.TRYWAIT P1, [UR14+0x33460], R9 ;  /* 0x03346009ff0075a7 */ /* 0x000ea4000802110e */
[----:B-12---:R-:W-:Y:S05]  /*1a30*/  @!P1 BRA `(.L_x_32) ;  /* 0x0000003000589947 */ /* 0x006fea0003800000 */
.L_x_80:
[----:B------:R-:W-:Y:S01]  /*1a40*/  UIADD3 UR11, UPT, UPT, UR17, 0x1, URZ ;  /* 0x00000001110b7890 */ /* 0x000fe2000fffe0ff */
[----:B-1----:R-:W1:Y:S01]  /*1a50*/  SHFL.IDX PT, R5, R3, R4, 0x1f ;  /* 0x00001f0403057589 */ /* 0x002e6200000e0000 */
[----:B------:R-:W-:Y:S02]  /*1a60*/  UIADD3 UR14, UPT, UPT, UR14, 0x33430, URZ ;  /* 0x000334300e0e7890 */ /* 0x000fe4000fffe0ff */
[----:B------:R-:W-:Y:S05]  /*1a70*/  USHF.L.U32 UR15, UR11, 0xd, URZ ;  /* 0x0000000d0b0f7899 */ /* 0x000fea00080006ff */
[----:B------:R-:W2:Y:S01]  /*1a80*/  SHFL.IDX PT, R7, R2, R4, 0x1f ;  /* 0x00001f0402077589 */ /* 0x000ea200000e0000 */
[----:B------:R-:W-:Y:S01]  /*1a90*/  USHF.L.U32 UR16, UR11, 0x4, URZ ;  /* 0x000000040b107899 */ /* 0x000fe200080006ff */
[----:B------:R-:W-:Y:S01]  /*1aa0*/  NOP ;  /* 0x0000000000007918 */ /* 0x000fe20000000000 */
[----:B------:R-:W-:Y:S01]  /*1ab0*/  ULOP3.LUT UR15, UR15, 0x6000, URZ, 0xc0, !UPT ;  /* 0x000060000f0f7892 */ /* 0x000fe2000f8ec0ff */
[----:B------:R-:W-:Y:S01]  /*1ac0*/  NOP ;  /* 0x0000000000007918 */ /* 0x000fe20000000000 */
[----:B------:R-:W-:Y:S02]  /*1ad0*/  ULOP3.LUT UR16, UR16, 0x30, URZ, 0xc0, !UPT ;  /* 0x0000003010107892 */ /* 0x000fe4000f8ec0ff */
[----:B------:R-:W-:Y:S02]  /*1ae0*/  ULOP3.LUT UR15, UR15, 0x10b8, URZ, 0xfc, !UPT ;  /* 0x000010b80f0f7892 */ /* 0x000fe4000f8efcff */
[----:B------:R-:W-:Y:S02]  /*1af0*/  UISETP.NE.AND UP0, UPT, UR11, 0x37, UPT ;  /* 0x000000370b00788c */ /* 0x000fe4000bf05270 */
[----:B------:R-:W-:Y:S01]  /*1b00*/  UPRMT UR29, UR16, 0x5410, UR15 ;  /* 0x00005410101d7896 */ /* 0x000fe2000800000f */
[----:B------:R-:W-:Y:S01]  /*1b10*/  UMOV UR28, URZ ;  /* 0x000000ff001c7c82 */ /* 0x000fe20008000000 */
[----:B------:R-:W-:Y:S01]  /*1b20*/  UMOV UR23, 0x40004040 ;  /* 0x4000404000177882 */ /* 0x000fe20000000000 */
[----:B------:R-:W-:Y:S01]  /*1b30*/  UMOV UR21, 0x40004040 ;  /* 0x4000404000157882 */ /* 0x000fe20000000000 */
[----:B------:R-:W-:Y:S01]  /*1b40*/  UMOV UR27, 0x40004040 ;  /* 0x40004040001b7882 */ /* 0x000fe20000000000 */
[----:B------:R-:W-:Y:S01]  /*1b50*/  UMOV UR25, 0x40004040 ;  /* 0x4000404000197882 */ /* 0x000fe20000000000 */
[----:B------:R-:W-:Y:S01]  /*1b60*/  UMOV UR33, 0x40004040 ;  /* 0x4000404000217882 */ /* 0x000fe20000000000 */
[----:B-1----:R-:W-:Y:S01]  /*1b70*/  R2UR UR22, R5 ;  /* 0x00000000051672ca */ /* 0x002fe200000e0000 */
[----:B------:R-:W-:Y:S01]  /*1b80*/  UMOV UR31, 0x40004040 ;  /* 0x40004040001f7882 */ /* 0x000fe20000000000 */
[----:B--2---:R-:W-:Y:S01]  /*1b90*/  R2UR UR20, R7 ;  /* 0x00000000071472ca */ /* 0x004fe200000e0000 */
[----:B------:R-:W-:Y:S01]  /*1ba0*/  UMOV UR37, 0x40004040 ;  /* 0x4000404000257882 */ /* 0x000fe20000000000 */
[----:B------:R-:W-:Y:S01]  /*1bb0*/  UMOV UR35, 0x40004040 ;  /* 0x4000404000237882 */ /* 0x000fe20000000000 */
[----:B------:R-:W-:Y:S08]  /*1bc0*/  UMOV UR8, 0x3 ;  /* 0x0000000300087882 */ /* 0x000ff00000000000 */
[----:B------:R-:W-:Y:S02]  /*1bd0*/  UIADD3 UR26, UPT, UPT, UR22, 0x2, URZ ;  /* 0x00000002161a7890 */ /* 0x000fe4000fffe0ff */
[----:B------:R-:W-:Y:S01]  /*1be0*/  UIADD3 UR24, UPT, UPT, UR20, 0x2, URZ ;  /* 0x0000000214187890 */ /* 0x000fe2000fffe0ff */
[----:B------:R1:W-:Y:S01]  /*1bf0*/  UTCQMMA.2CTA gdesc[UR22], gdesc[UR20], tmem[UR13], tmem[UR28], idesc[UR29], tmem[UR4], UPT ;  /* 0x00041c1416007dea */ /* 0x0003e2000ba0030d */
        /* <DEDUP_REMOVED lines=8> */
[----:B------:R-:W-:Y:S05]  /*1c80*/  BRA.U UP0, `(.L_x_33) ;  /* 0x00000001000c7547 */ /* 0x000fea000b800000 */
[----:B-1----:R-:W-:Y:S02]  /*1c90*/  UMOV UR8, 0x3 ;  /* 0x0000000300087882 */ /* 0x002fe40000000000 */
[----:B------:R2:W-:Y:S01]  /*1ca0*/  UTCBAR.2CTA.MULTICAST [UR12], URZ, UR8 ;  /* 0x000000ff0c0073e9 */ /* 0x0005e20008200808 */
[----:B------:R-:W-:Y:S02]  /*1cb0*/  NOP ;  /* 0x0000000000007918 */ /* 0x000fe40000000000 */
.L_x_33:
[----:B------:R-:W-:Y:S02]  /*1cc0*/  UISETP.NE.AND UP0, UPT, UR10, 0x5, UPT ;  /* 0x000000050a00788c */ /* 0x000fe4000bf05270 */
[----:B------:R-:W-:Y:S02]  /*1cd0*/  UIADD3 UR10, UPT, UPT, UR10, 0x1, URZ ;  /* 0x000000010a0a7890 */ /* 0x000fe4000fffe0ff */
[----:B------:R-:W-:Y:S02]  /*1ce0*/  UIADD3 UR17, UPT, UPT, UR17, 0x2, URZ ;  /* 0x0000000211117890 */ /* 0x000fe4000fffe0ff */
[----:B-1----:R-:W-:Y:S02]  /*1cf0*/  USEL UR14, UR10, URZ, UP0 ;  /* 0x000000ff0a0e7287 */ /* 0x002fe40008000000 */
[----:B------:R-:W-:Y:S04]  /*1d00*/  UISETP.NE.AND UP0, UPT, UR17, 0x38, UPT ;  /* 0x000000381100788c */ /* 0x000fe8000bf05270 */
[----:B------:R-:W-:Y:S04]  /*1d10*/  ISETP.NE.AND P1, PT, RZ, UR14, PT ;  /* 0x0000000eff007c0c */ /* 0x000fe8000bf25270 */
[----:B------:R-:W-:Y:S04]  /*1d20*/  SEL R5, RZ, 0x1, P1 ;  /* 0x00000001ff057807 */ /* 0x000fe80000800000 */
[----:B------:R-:W-:Y:S01]  /*1d30*/  LOP3.LUT R6, R6, R5, RZ, 0x3c, !PT ;  /* 0x0000000506067212 */ /* 0x000fe200078e3cff */
[----:B------:R-:W-:Y:S06]  /*1d40*/  BRA.U UP0, `(.L_x_34) ;  /* 0xfffffff9002c7547 */ /* 0x000fec000b83ffff */
[----:B------:R-:W-:Y:S05]  /*1d50*/  @P0 BRA `(.L_x_35) ;  /* 0xfffffff400e00947 */ /* 0x000fea000383ffff */
.L_x_28:
[----:B------:R-:W-:-:S13]  /*1d60*/  ISETP.GE.AND P0, PT, R0, RZ, PT ;  /* 0x000000ff0000720c */ /* 0x000fda0003f06270 */
[----:B--2---:R-:W-:Y:S05]  /*1d70*/  @!P0 EXIT ;  /* 0x000000000000894d */ /* 0x004fea0003800000 */
[----:B------:R-:W-:Y:S01]  /*1d80*/  IMAD.SHL.U32 R2, R0, 0x8, RZ ;  /* 0x0000000800027824 */ /* 0x000fe200078e00ff */
[----:B------:R-:W-:-:S04]  /*1d90*/  SHF.R.U32.HI R0, RZ, 0x1, R0 ;  /* 0x00000001ff007819 */ /* 0x000fc80000011600 */
[----:B------:R-:W-:Y:S02]  /*1da0*/  LOP3.LUT R0, R0, 0x1, RZ, 0xc0, !PT ;  /* 0x0000000100007812 */ /* 0x000fe400078ec0ff */
[----:B------:R-:W-:Y:S02]  /*1db0*/  LOP3.LUT R2, R2, 0x8, RZ, 0xc0, !PT ;  /* 0x0000000802027812 */ /* 0x000fe400078ec0ff */
[----:B------:R-:W-:-:S03]  /*1dc0*/  SHF.L.U32 R4, R0, 0x1f, RZ ;  /* 0x0000001f00047819 */ /* 0x000fc600000006ff */
[----:B------:R-:W-:Y:S02]  /*1dd0*/  VIADD R2, R2, UR9 ;  /* 0x0000000902027c36 */ /* 0x000fe40008000000 */
[----:B------:R-:W-:-:S07]  /*1de0*/  IMAD.MOV.U32 R5, RZ, RZ, R4 ;  /* 0x000000ffff057224 */ /* 0x000fce00078e0004 */
.L_x_36:
[----:B-1----:R1:W2:Y:S02]  /*1df0*/  SYNCS.PHASECHK.TRANS64.TRYWAIT P0, [R2+URZ+0x334a0], R5 ;  /* 0x0334a005020075a7 */ /* 0x0022a400080011ff */
[----:B--2---:R-:W-:Y:S05]  /*1e00*/  @!P0 NANOSLEEP.SYNCS 0x989680 ;  /* 0x009896800000895d */ /* 0x004fea0003900000 */
[----:B------:R-:W2:Y:S02]  /*1e10*/  @!P0 SYNCS.PHASECHK.TRANS64 P0, [R2+URZ+0x334a0], R5 ;  /* 0x0334a005020085a7 */ /* 0x000ea400080010ff */
[----:B--2---:R-:W-:Y:S05]  /*1e20*/  @P0 EXIT ;  /* 0x000000000000094d */ /* 0x004fea0003800000 */
[----:B------:R-:W-:Y:S05]  /*1e30*/  BRA `(.L_x_36) ;  /* 0xfffffffc00ec7947 */ /* 0x000fea000383ffff */
.L_x_21:
[----:B------:R-:W-:-:S13]  /*1e40*/  ELECT P0, URZ, PT ;  /* 0x0000000000ff782f */ /* 0x000fda0003800000 */
[----:B------:R-:W-:Y:S05]  /*1e50*/  @!P0 BRA `(.L_x_23) ;  /* 0x0000000c003c8947 */ /* 0x000fea0003800000 */
[----:B------:R-:W1:Y:S02]  /*1e60*/  S2R R8, SR_CTAID.X ;  /* 0x0000000000087919 */ /* 0x000e640000002500 */
[----:B-1----:R-:W-:-:S13]  /*1e70*/  ISETP.GE.U32.AND P0, PT, R8, R5, PT ;  /* 0x000000050800720c */ /* 0x002fda0003f06070 */
[----:B------:R-:W-:Y:S05]  /*1e80*/  @P0 EXIT ;  /* 0x000000000000094d */ /* 0x000fea0003800000 */
[----:B------:R-:W-:Y:S01]  /*1e90*/  LOP3.LUT R0, RZ, R8, RZ, 0x33, !PT ;  /* 0x00000008ff007212 */ /* 0x000fe200078e33ff */
[----:B------:R-:W1:Y:S01]  /*1ea0*/  LDC.64 R10, c[0x0][0x348] ;  /* 0x0000d200ff0a7b82 */ /* 0x000e620000000a00 */
[----:B------:R-:W-:Y:S01]  /*1eb0*/  HFMA2 R9, -RZ, RZ, 0, 0 ;  /* 0x00000000ff097431 */ /* 0x000fe200000001ff */
[----:B------:R-:W-:Y:S01]  /*1ec0*/  MOV R15, RZ ;  /* 0x000000ff000f7202 */ /* 0x000fe20000000f00 */
[----:B------:R-:W-:Y:S02]  /*1ed0*/  IMAD.MOV.U32 R7, RZ, RZ, RZ ;  /* 0x000000ffff077224 */ /* 0x000fe400078e00ff */
[----:B------:R-:W-:-:S05]  /*1ee0*/  IMAD.IADD R0, R5, 0x1, R0 ;  /* 0x0000000105007824 */ /* 0x000fca00078e0200 */
[----:B------:R-:W-:Y:S01]  /*1ef0*/  SHF.R.U32.HI R6, RZ, 0x3, R0 ;  /* 0x00000003ff067819 */ /* 0x000fe20000011600 */
[----:B------:R-:W-:-:S04]  /*1f00*/  IMAD.MOV.U32 R0, RZ, RZ, R8 ;  /* 0x000000ffff007224 */ /* 0x000fc800078e0008 */
[----:B------:R-:W-:-:S05]  /*1f10*/  IMAD.HI.U32 R6, R6, 0x1af286bd, RZ ;  /* 0x1af286bd06067827 */ /* 0x000fca00078e00ff */
[----:B------:R-:W-:-:S07]  /*1f20*/  SHF.R.U32.HI R6, RZ, 0x1, R6 ;  /* 0x00000001ff067819 */ /* 0x000fce0000011606 */
.L_x_42:
[----:B------:R-:W-:Y:S02]  /*1f30*/  SHF.R.U32.HI R17, RZ, 0x4, R0 ;  /* 0x00000004ff117819 */ /* 0x000fe40000011600 */
[----:B------:R-:W-:-:S03]  /*1f40*/  MOV R4, 0x1fb0 ;  /* 0x00001fb000047802 */ /* 0x000fc60000000f00 */
[----:B------:R-:W-:-:S04]  /*1f50*/  IMAD.HI.U32 R17, R17, 0xd79435f, RZ ;  /* 0x0d79435f11117827 */ /* 0x000fc800078e00ff */
[C---:B------:R-:W-:Y:S02]  /*1f60*/  IMAD R35, R17.reuse, -0x10, R20 ;  /* 0xfffffff011237824 */ /* 0x040fe400078e0214 */
[----:B------:R-:W-:-:S03]  /*1f70*/  IMAD R0, R17, -0x130, R0 ;  /* 0xfffffed011007824 */ /* 0x000fc600078e0200 */
[----:B------:R-:W-:Y:S02]  /*1f80*/  VIMNMX.U32 R35, PT, PT, R35, 0x10, PT ;  /* 0x0000001023237848 */ /* 0x000fe40003fe0000 */
[----:B-1----:R-:W-:Y:S02]  /*1f90*/  LOP3.LUT R12, R0, 0xffff, RZ, 0xc0, !PT ;  /* 0x0000ffff000c7812 */ /* 0x002fe400078ec0ff */
[----:B-1----:R-:W-:Y:S05]  /*1fa0*/  CALL.REL.NOINC `($__internal_3_$__cuda_sm20_div_u16) ;  /* 0x0000002c00c47944 */ /* 0x002fea0003c00000 */
[----:B------:R-:W1:Y:S01]  /*1fb0*/  S2R R3, SR_CgaCtaId ;  /* 0x0000000000037919 */ /* 0x000e620000008800 */
[----:B------:R-:W-:Y:S01]  /*1fc0*/  PRMT R35, R35, 0x9910, RZ ;  /* 0x0000991023237816 */ /* 0x000fe200000000ff */
[----:B------:R-:W-:Y:S01]  /*1fd0*/  HFMA2 R12, -RZ, RZ, 0, 1.52587890625e-05 ;  /* 0x00000100ff0c7431 */ /* 0x000fe200000001ff */
[----:B------:R-:W-:Y:S01]  /*1fe0*/  PRMT R2, R36, 0x9910, RZ ;  /* 0x0000991024027816 */ /* 0x000fe200000000ff */
[----:B------:R-:W-:-:S04]  /*1ff0*/  IMAD.MOV.U32 R13, RZ, RZ, RZ ;  /* 0x000000ffff0d7224 */ /* 0x000fc800078e00ff */
[----:B------:R-:W-:-:S04]  /*2000*/  IMAD R2, R35, R2, RZ ;  /* 0x0000000223027224 */ /* 0x000fc800078e02ff */
[----:B------:R-:W-:-:S05]  /*2010*/  IMAD.MOV R2, RZ, RZ, -R2 ;  /* 0x000000ffff027224 */ /* 0x000fca00078e0a02 */
[----:B------:R-:W-:Y:S02]  /*2020*/  PRMT R5, R2, 0x7710, RZ ;  /* 0x0000771002057816 */ /* 0x000fe400000000ff */
[----:B------:R-:W-:-:S03]  /*2030*/  MOV R2, 0x400 ;  /* 0x0000040000027802 */ /* 0x000fc60000000f00 */
[----:B------:R-:W-:Y:S01]  /*2040*/  IMAD.IADD R16, R0, 0x1, R5 ;  /* 0x0000000100107824 */ /* 0x000fe200078e0205 */
[----:B------:R-:W-:-:S04]  /*2050*/  LOP3.LUT R0, R36, 0xffff, RZ, 0xc0, !PT ;  /* 0x0000ffff24007812 */ /* 0x000fc800078ec0ff */
[----:B------:R-:W-:Y:S01]  /*2060*/  LOP3.LUT R16, R16, 0xffff, RZ, 0xc0, !PT ;  /* 0x0000ffff10107812 */ /* 0x000fe200078ec0ff */
[----:B------:R-:W-:-:S03]  /*2070*/  IMAD R0, R0, 0xe0, RZ ;  /* 0x000000e000007824 */ /* 0x000fc600078e02ff */
[----:B------:R-:W-:Y:S01]  /*2080*/  LEA R16, R17, R16, 0x4 ;  /* 0x0000001011107211 */ /* 0x000fe200078e20ff */
[C---:B-1----:R-:W-:Y:S01]  /*2090*/  IMAD R14, R3.reuse, 0x70, R0 ;  /* 0x00000070030e7824 */ /* 0x042fe200078e0200 */
[----:B------:R-:W-:Y:S02]  /*20a0*/  LEA R2, R3, R2, 0x18 ;  /* 0x0000000203027211 */ /* 0x000fe400078ec0ff */
[----:B------:R-:W-:-:S03]  /*20b0*/  SHF.L.U32 R16, R16, 0x7, RZ ;  /* 0x0000000710107819 */ /* 0x000fc600000006ff */
[----:B------:R-:W-:-:S07]  /*20c0*/  VIADD R18, R2, 0x33400 ;  /* 0x0003340002127836 */ /* 0x000fce0000000000 */
.L_x_41:
[----:B------:R-:W-:Y:S01]  /*20d0*/  LOP3.LUT R3, R15, 0x1, RZ, 0x3c, !PT ;  /* 0x000000010f037812 */ /* 0x000fe200078e3cff */
[----:B------:R-:W-:Y:S01]  /*20e0*/  IMAD R17, R7, 0x8, R18 ;  /* 0x0000000807117824 */ /* 0x000fe200078e0212 */
[----:B------:R-:W-:Y:S05]  /*20f0*/  YIELD ;  /* 0x0000000000007946 */ /* 0x000fea0003800000 */
[----:B------:R-:W-:Y:S01]  /*2100*/  SHF.L.U32 R4, R3, 0x1f, RZ ;  /* 0x0000001f03047819 */ /* 0x000fe200000006ff */
[----:B-1----:R-:W1:Y:S01]  /*2110*/  S2R R5, SR_CgaCtaId ;  /* 0x0000000000057919 */ /* 0x002e620000008800 */
[----:B------:R-:W-:Y:S02]  /*2120*/  IMAD R3, R7, 0x4000, R2 ;  /* 0x0000400007037824 */ /* 0x000fe400078e0202 */
[----:B------:R-:W2:Y:S02]  /*2130*/  SYNCS.PHASECHK.TRANS64.TRYWAIT P0, [R17+URZ+0x30], R4 ;  /* 0x00003004110075a7 */ /* 0x000ea400080011ff */
[----:B-12---:R-:W-:Y:S05]  /*2140*/  @!P0 BRA `(.L_x_37) ;  /* 0x0000002800b08947 */ /* 0x006fea0003800000 */
.L_x_82:
[----:B------:R-:W-:Y:S01]  /*2150*/  R2UR UR12, R3 ;  /* 0x00000000030c72ca */ /* 0x000fe200000e0000 */
[----:B------:R-:W-:Y:S01]  /*2160*/  UMOV UR20, 0x0 ;  /* 0x0000000000147882 */ /* 0x000fe20000000000 */
[C---:B------:R-:W-:Y:S01]  /*2170*/  IADD3 R22, P1, PT, R10.reuse, 0xc0, RZ ;  /* 0x000000c00a167810 */ /* 0x040fe20007f3e0ff */
[----:B------:R-:W-:Y:S01]  /*2180*/  UMOV UR21, 0x10000000 ;  /* 0x1000000000157882 */ /* 0x000fe20000000000 */
[----:B------:R-:W-:Y:S01]  /*2190*/  ISETP.NE.AND P0, PT, R7, 0x5, PT ;  /* 0x000000050700780c */ /* 0x000fe20003f05270 */
[----:B------:R-:W-:Y:S01]  /*21a0*/  IMAD R3, R5, 0x70, R0 ;  /* 0x0000007005037824 */ /* 0x000fe200078e0200 */
[----:B------:R-:W-:Y:S01]  /*21b0*/  IADD3 R24, P2, PT, R10, 0x40, RZ ;  /* 0x000000400a187810 */ /* 0x000fe20007f5e0ff */
[--C-:B-1----:R-:W-:Y:S01]  /*21c0*/  IMAD.X R23, RZ, RZ, R11.reuse, P1 ;  /* 0x000000ffff177224 */ /* 0x102fe200008e060b */
[----:B------:R-:W-:Y:S01]  /*21d0*/  R2UR UR14, R12 ;  /* 0x000000000c0e72ca */ /* 0x000fe200000e0000 */
[--C-:B------:R-:W-:Y:S01]  /*21e0*/  IMAD R4, R7, 0x3800, R2.reuse ;  /* 0x0000380007047824 */ /* 0x100fe200078e0202 */
[----:B------:R-:W-:Y:S01]  /*21f0*/  R2UR UR13, R17 ;  /* 0x00000000110d72ca */ /* 0x000fe200000e0000 */
[----:B------:R-:W-:Y:S01]  /*2200*/  IMAD.X R25, RZ, RZ, R11, P2 ;  /* 0x000000ffff197224 */ /* 0x000fe200010e060b */
[----:B------:R-:W-:Y:S01]  /*2210*/  R2UR UR28, R24 ;  /* 0x00000000181c72ca */ /* 0x000fe200000e0000 */
[----:B------:R-:W1:Y:S01]  /*2220*/  LDCU.64 UR6, c[0x0][0x348] ;  /* 0x00006900ff0677ac */ /* 0x000e620008000a00 */
[----:B------:R-:W-:Y:S01]  /*2230*/  R2UR UR16, R4 ;  /* 0x00000000041072ca */ /* 0x000fe200000e0000 */
[--C-:B------:R-:W-:Y:S01]  /*2240*/  IMAD R21, R7, 0x200, R2.reuse ;  /* 0x0000020007157824 */ /* 0x100fe200078e0202 */
[----:B------:R-:W-:Y:S01]  /*2250*/  R2UR UR29, R25 ;  /* 0x00000000191d72ca */ /* 0x000fe200000e0000 */
[----:B------:R-:W-:Y:S01]  /*2260*/  UIADD3 UR12, UPT, UPT, UR12, 0x4000, URZ ;  /* 0x000040000c0c7890 */ /* 0x000fe2000fffe0ff */
[----:B------:R-:W-:Y:S01]  /*2270*/  R2UR UR15, R16 ;  /* 0x00000000100f72ca */ /* 0x000fe200000e0000 */
[----:B------:R-:W-:Y:S01]  /*2280*/  IMAD R26, R7, 0x400, R2 ;  /* 0x00000400071a7824 */ /* 0x000fe200078e0202 */
[----:B------:R-:W-:Y:S01]  /*2290*/  R2UR UR8, R21 ;  /* 0x00000000150872ca */ /* 0x000fe200000e0000 */
[----:B------:R-:W-:Y:S01]  /*22a0*/  UIADD3 UR14, UPT, UPT, UR14, -0x100, URZ ;  /* 0xffffff000e0e7890 */ /* 0x000fe2000fffe0ff */
[----:B------:R-:W-:Y:S01]  /*22b0*/  R2UR UR26, R22 ;  /* 0x00000000161a72ca */ /* 0x000fe200000e0000 */
[----:B------:R-:W-:Y:S01]  /*22c0*/  UMOV UR17, UR13 ;  /* 0x0000000d00117c82 */ /* 0x000fe20008000000 */
[----:B------:R-:W-:Y:S01]  /*22d0*/  R2UR UR27, R23 ;  /* 0x00000000171b72ca */ /* 0x000fe200000e0000 */
[----:B------:R-:W-:Y:S01]  /*22e0*/  VIADD R5, R7, 0x1 ;  /* 0x0000000107057836 */ /* 0x000fe20000000000 */
[----:B------:R-:W-:Y:S01]  /*22f0*/  R2UR UR19, R3 ;  /* 0x00000000031372ca */ /* 0x000fe200000e0000 */
[----:B------:R-:W-:Y:S01]  /*2300*/  UIADD3 UR16, UPT, UPT, UR16, 0x1c000, URZ ;  /* 0x0001c00010107890 */ /* 0x000fe2000fffe0ff */
[----:B------:R-:W-:Y:S01]  /*2310*/  R2UR UR4, R26 ;  /* 0x000000001a0472ca */ /* 0x000fe200000e0000 */
[----:B------:R-:W-:Y:S01]  /*2320*/  UMOV UR18, UR14 ;  /* 0x0000000e00127c82 */ /* 0x000fe20008000000 */
[----:B------:R-:W-:Y:S01]  /*2330*/  R2UR UR11, R13 ;  /* 0x000000000d0b72ca */ /* 0x000fe200000e0000 */
[----:B------:R2:W-:Y:S01]  /*2340*/  UTMALDG.2D [UR12], [UR28], desc[UR20] ;  /* 0x0000140c1c0075b4 */ /* 0x0005e20008009000 */
[----:B-1----:R-:W-:Y:S01]  /*2350*/  UIADD3 UR24, UP1, UPT, UR6, 0x140, URZ ;  /* 0x0000014006187890 */ /* 0x002fe2000ff3e0ff */
[----:B------:R-:W-:Y:S01]  /*2360*/  SEL R5, R5, RZ, P0 ;  /* 0x000000ff05057207 */ /* 0x000fe20000000000 */
[----:B------:R-:W-:Y:S01]  /*2370*/  UIADD3 UR8, UPT, UPT, UR8, 0x31000, URZ ;  /* 0x0003100008087890 */ /* 0x000fe2000fffe0ff */
[----:B------:R-:W-:Y:S01]  /*2380*/  IMAD.MOV.U32 R26, RZ, RZ, 0x7d80 ;  /* 0x00007d80ff1a7424 */ /* 0x000fe200078e00ff */
[----:B------:R-:W-:Y:S01]  /*2390*/  UIADD3.X UR25, UPT, UPT, URZ, UR7, URZ, UP1, !UPT ;  /* 0x00000007ff197290 */ /* 0x000fe20008ffe4ff */
[C---:B------:R-:W-:Y:S01]  /*23a0*/  ISETP.NE.AND P0, PT, R5.reuse, RZ, PT ;  /* 0x000000ff0500720c */ /* 0x040fe20003f05270 */
[----:B------:R-:W-:Y:S01]  /*23b0*/  UIADD3 UR22, UP0, UPT, UR6, 0x1c0, URZ ;  /* 0x000001c006167890 */ /* 0x000fe2000ff1e0ff */
[----:B------:R2:W-:Y:S01]  /*23c0*/  UTMALDG.2D [UR16], [UR26], desc[UR20] ;  /* 0x000014101a0075b4 */ /* 0x0005e20008009000 */
[----:B------:R-:W-:Y:S01]  /*23d0*/  R2UR UR6, R0 ;  /* 0x00000000000672ca */ /* 0x000fe200000e0000 */
[----:B------:R-:W-:Y:S01]  /*23e0*/  UMOV UR10, UR15 ;  /* 0x0000000f000a7c82 */ /* 0x000fe20008000000 */
[----:B------:R-:W-:Y:S01]  /*23f0*/  UMOV UR9, UR13 ;  /* 0x0000000d00097c82 */ /* 0x000fe20008000000 */
[----:B------:R-:W-:Y:S01]  /*2400*/  UIADD3 UR4, UPT, UPT, UR4, 0x31c00, URZ ;  /* 0x00031c0004047890 */ /* 0x000fe2000fffe0ff */
[----:B------:R-:W-:Y:S01]  /*2410*/  SEL R30, RZ, 0x1, P0 ;  /* 0x00000001ff1e7807 */ /* 0x000fe20000000000 */
[----:B------:R-:W-:Y:S01]  /*2420*/  UIADD3.X UR23, UPT, UPT, URZ, UR7, URZ, UP0, !UPT ;  /* 0x00000007ff177290 */ /* 0x000fe200087fe4ff */
[----:B------:R-:W-:Y:S01]  /*2430*/  IMAD R28, R5, 0x8, R18 ;  /* 0x00000008051c7824 */ /* 0x000fe200078e0212 */
[----:B------:R2:W-:Y:S01]  /*2440*/  UTMALDG.2D [UR8], [UR24], desc[UR20] ;  /* 0x00001408180075b4 */ /* 0x0005e20008009000 */
[----:B------:R-:W-:Y:S01]  /*2450*/  UMOV UR5, UR13 ;  /* 0x0000000d00057c82 */ /* 0x000fe20008000000 */
[----:B------:R-:W-:Y:S01]  /*2460*/  UMOV UR7, UR11 ;  /* 0x0000000b00077c82 */ /* 0x000fe20008000000 */
[----:B------:R-:W-:Y:S01]  /*2470*/  LOP3.LUT R15, R15, R30, RZ, 0x3c, !PT ;  /* 0x0000001e0f0f7212 */ /* 0x000fe200078e3cff */
[C---:B------:R-:W-:Y:S01]  /*2480*/  VIADD R7, R5.reuse, 0x1 ;  /* 0x0000000105077836 */ /* 0x040fe20000000000 */
[C---:B------:R-:W-:Y:S01]  /*2490*/  ISETP.NE.AND P0, PT, R5.reuse, 0x5, PT ;  /* 0x000000050500780c */ /* 0x040fe20003f05270 */
[--C-:B------:R-:W-:Y:S01]  /*24a0*/  IMAD R4, R5, 0x3800, R2.reuse ;  /* 0x0000380005047824 */ /* 0x100fe200078e0202 */
[----:B------:R-:W-:Y:S01]  /*24b0*/  LOP3.LUT R21, R15, 0x1, RZ, 0x3c, !PT ;  /* 0x000000010f157812 */ /* 0x000fe200078e3cff */
[----:B------:R2:W-:Y:S01]  /*24c0*/  UTMALDG.2D [UR4], [UR22], desc[UR20] ;  /* 0x00001404160075b4 */ /* 0x0005e20008009000 */
[----:B------:R1:W-:Y:S01]  /*24d0*/  SYNCS.ARRIVE.TRANS64 RZ, [R17+URZ], R26 ;  /* 0x0000001a11ff79a7 */ /* 0x0003e200080000ff */
[----:B------:R-:W-:Y:S02]  /*24e0*/  SEL R7, R7, RZ, P0 ;  /* 0x000000ff07077207 */ /* 0x000fe40000000000 */
[----:B------:R-:W-:Y:S04]  /*24f0*/  IMAD.U32 R19, R21, -0x80000000, RZ ;  /* 0x8000000015137824 */ /* 0x000fe800078e00ff */
[----:B------:R-:W3:Y:S01]  /*2500*/  SYNCS.PHASECHK.TRANS64.TRYWAIT P1, [R28+URZ+0x30], R19 ;  /* 0x000030131c0075a7 */ /* 0x000ee200080211ff */
[----:B-1----:R-:W-:Y:S01]  /*2510*/  IMAD R17, R5, 0x4000, R2 ;  /* 0x0000400005117824 */ /* 0x002fe200078e0202 */
[----:B--23--:R-:W-:Y:S06]  /*2520*/  @!P1 BRA `(.L_x_38) ;  /* 0x0000002400d49947 */ /* 0x00cfec0003800000 */
.L_x_84:
[----:B------:R-:W-:Y:S01]  /*2530*/  R2UR UR8, R17 ;  /* 0x00000000110872ca */ /* 0x000fe200000e0000 */
[----:B------:R-:W-:Y:S01]  /*2540*/  UMOV UR14, 0x0 ;  /* 0x00000000000e7882 */ /* 0x000fe20000000000 */
[----:B------:R-:W-:Y:S01]  /*2550*/  R2UR UR10, R12 ;  /* 0x000000000c0a72ca */ /* 0x000fe200000e0000 */
[----:B------:R-:W-:Y:S01]  /*2560*/  UMOV UR15, 0x10000000 ;  /* 0x10000000000f7882 */ /* 0x000fe20000000000 */
[----:B------:R-:W-:Y:S01]  /*2570*/  R2UR UR4, R4 ;  /* 0x00000000040472ca */ /* 0x000fe200000e0000 */
[C---:B------:R-:W-:Y:S01]  /*2580*/  IMAD R26, R7.reuse, 0x8, R18 ;  /* 0x00000008071a7824 */ /* 0x040fe200078e0212 */
[----:B------:R-:W-:Y:S01]  /*2590*/  R2UR UR9, R28 ;  /* 0x000000001c0972ca */ /* 0x000fe200000e0000 */
[C---:B------:R-:W-:Y:S01]  /*25a0*/  VIADD R5, R7.reuse, 0x1 ;  /* 0x0000000107057836 */ /* 0x040fe20000000000 */
[----:B------:R-:W-:Y:S01]  /*25b0*/  R2UR UR16, R24 ;  /* 0x00000000181072ca */ /* 0x000fe200000e0000 */
[--C-:B------:R-:W-:Y:S01]  /*25c0*/  IMAD R4, R7, 0x3800, R2.reuse ;  /* 0x0000380007047824 */ /* 0x100fe200078e0202 */
[----:B------:R-:W-:Y:S02]  /*25d0*/  R2UR UR17, R25 ;  /* 0x00000000191172ca */ /* 0x000fe400000e0000 */
[----:B------:R-:W-:Y:S01]  /*25e0*/  R2UR UR11, R16 ;  /* 0x00000000100b72ca */ /* 0x000fe200000e0000 */
[----:B------:R-:W-:Y:S01]  /*25f0*/  UIADD3 UR8, UPT, UPT, UR8, 0x4000, URZ ;  /* 0x0000400008087890 */ /* 0x000fe2000fffe0ff */
[----:B------:R-:W-:Y:S01]  /*2600*/  R2UR UR12, R22 ;  /* 0x00000000160c72ca */ /* 0x000fe200000e0000 */
[----:B------:R-:W-:Y:S01]  /*2610*/  UIADD3 UR10, UPT, UPT, UR10, -0x80, URZ ;  /* 0xffffff800a0a7890 */ /* 0x000fe2000fffe0ff */
[----:B------:R-:W-:Y:S01]  /*2620*/  R2UR UR13, R23 ;  /* 0x00000000170d72ca */ /* 0x000fe200000e0000 */
[----:B------:R-:W-:Y:S01]  /*2630*/  UIADD3 UR4, UPT, UPT, UR4, 0x1c000, URZ ;  /* 0x0001c00004047890 */ /* 0x000fe2000fffe0ff */
[----:B------:R-:W-:Y:S01]  /*2640*/  R2UR UR7, R3 ;  /* 0x00000000030772ca */ /* 0x000fe200000e0000 */
[----:B------:R-:W-:Y:S01]  /*2650*/  UMOV UR5, UR9 ;  /* 0x0000000900057c82 */ /* 0x000fe20008000000 */
[C---:B------:R-:W-:Y:S02]  /*2660*/  ISETP.NE.AND P0, PT, R7.reuse, RZ, PT ;  /* 0x000000ff0700720c */ /* 0x040fe40003f05270 */
[----:B------:R-:W-:Y:S02]  /*2670*/  UMOV UR6, UR10 ;  /* 0x0000000a00067c82 */ /* 0x000fe40008000000 */
[----:B------:R-:W-:Y:S01]  /*2680*/  SEL R30, RZ, 0x1, P0 ;  /* 0x00000001ff1e7807 */ /* 0x000fe20000000000 */
[----:B------:R2:W-:Y:S01]  /*2690*/  UTMALDG.2D [UR8], [UR16], desc[UR14] ;  /* 0x00000e08100075b4 */ /* 0x0005e20008009000 */
[----:B------:R-:W-:Y:S02]  /*26a0*/  ISETP.NE.AND P0, PT, R7, 0x5, PT ;  /* 0x000000050700780c */ /* 0x000fe40003f05270 */
[----:B------:R-:W-:Y:S01]  /*26b0*/  LOP3.LUT R17, R15, R30, RZ, 0x3c, !PT ;  /* 0x0000001e0f117212 */ /* 0x000fe200078e3cff */
[----:B------:R-:W-:Y:S01]  /*26c0*/  IMAD.MOV.U32 R15, RZ, RZ, 0x7800 ;  /* 0x00007800ff0f7424 */ /* 0x000fe200078e00ff */
[----:B------:R-:W-:Y:S02]  /*26d0*/  SEL R5, R5, RZ, P0 ;  /* 0x000000ff05057207 */ /* 0x000fe40000000000 */
[----:B------:R-:W-:Y:S01]  /*26e0*/  LOP3.LUT R21, R17, 0x1, RZ, 0x3c, !PT ;  /* 0x0000000111157812 */ /* 0x000fe200078e3cff */
[----:B------:R2:W-:Y:S01]  /*26f0*/  UTMALDG.2D [UR4], [UR12], desc[UR14] ;  /* 0x00000e040c0075b4 */ /* 0x0005e20008009000 */
[----:B------:R2:W-:Y:S01]  /*2700*/  SYNCS.ARRIVE.TRANS64 RZ, [R28+URZ], R15 ;  /* 0x0000000f1cff79a7 */ /* 0x0005e200080000ff */
[----:B------:R-:W-:Y:S02]  /*2710*/  ISETP.NE.AND P0, PT, R5, RZ, PT ;  /* 0x000000ff0500720c */ /* 0x000fe40003f05270 */
[----:B------:R-:W-:Y:S02]  /*2720*/  IMAD.U32 R19, R21, -0x80000000, RZ ;  /* 0x8000000015137824 */ /* 0x000fe400078e00ff */
[----:B------:R-:W-:Y:S02]  /*2730*/  IMAD R21, R7, 0x4000, R2 ;  /* 0x0000400007157824 */ /* 0x000fe400078e0202 */
[----:B------:R-:W3:Y:S02]  /*2740*/  SYNCS.PHASECHK.TRANS64.TRYWAIT P1, [R26+URZ+0x30], R19 ;  /* 0x000030131a0075a7 */ /* 0x000ee400080211ff */
[----:B--23--:R-:W-:Y:S05]  /*2750*/  @!P1 BRA `(.L_x_39) ;  /* 0x0000002400649947 */ /* 0x00cfea0003800000 */
.L_x_86:
[----:B------:R-:W-:Y:S01]  /*2760*/  R2UR UR8, R21 ;  /* 0x00000000150872ca */ /* 0x000fe200000e0000 */
[----:B------:R-:W-:Y:S01]  /*2770*/  UMOV UR14, 0x0 ;  /* 0x00000000000e7882 */ /* 0x000fe20000000000 */
[----:B------:R-:W-:Y:S01]  /*2780*/  R2UR UR4, R4 ;  /* 0x00000000040472ca */ /* 0x000fe200000e0000 */
[----:B------:R-:W-:Y:S01]  /*2790*/  UMOV UR15, 0x10000000 ;  /* 0x10000000000f7882 */ /* 0x000fe20000000000 */
[----:B------:R-:W-:Y:S01]  /*27a0*/  R2UR UR9, R26 ;  /* 0x000000001a0972ca */ /* 0x000fe200000e0000 */
[----:B-1----:R-:W-:Y:S01]  /*27b0*/  IMAD R28, R5, 0x8, R18 ;  /* 0x00000008051c7824 */ /* 0x002fe200078e0212 */
[----:B------:R-:W-:Y:S02]  /*27c0*/  R2UR UR10, R12 ;  /* 0x000000000c0a72ca */ /* 0x000fe400000e0000 */
[----:B------:R-:W-:Y:S02]  /*27d0*/  R2UR UR16, R24 ;  /* 0x00000000181072ca */ /* 0x000fe400000e0000 */
[----:B------:R-:W-:Y:S02]  /*27e0*/  R2UR UR17, R25 ;  /* 0x00000000191172ca */ /* 0x000fe400000e0000 */
[----:B------:R-:W-:Y:S01]  /*27f0*/  R2UR UR11, R16 ;  /* 0x00000000100b72ca */ /* 0x000fe200000e0000 */
[----:B------:R-:W-:Y:S01]  /*2800*/  UIADD3 UR8, UPT, UPT, UR8, 0x4000, URZ ;  /* 0x0000400008087890 */ /* 0x000fe2000fffe0ff */
[----:B------:R-:W-:Y:S01]  /*2810*/  R2UR UR7, R3 ;  /* 0x00000000030772ca */ /* 0x000fe200000e0000 */
[----:B------:R-:W-:Y:S01]  /*2820*/  UIADD3 UR4, UPT, UPT, UR4, 0x1c000, URZ ;  /* 0x0001c00004047890 */ /* 0x000fe2000fffe0ff */
[----:B------:R-:W-:Y:S01]  /*2830*/  R2UR UR12, R22 ;  /* 0x00000000160c72ca */ /* 0x000fe200000e0000 */
[----:B------:R-:W-:Y:S01]  /*2840*/  UMOV UR5, UR9 ;  /* 0x0000000900057c82 */ /* 0x000fe20008000000 */
[----:B------:R-:W-:Y:S01]  /*2850*/  R2UR UR13, R23 ;  /* 0x00000000170d72ca */ /* 0x000fe200000e0000 */
[----:B------:R-:W-:Y:S01]  /*2860*/  UMOV UR6, UR10 ;  /* 0x0000000a00067c82 */ /* 0x000fe20008000000 */
[----:B------:R-:W-:Y:S04]  /*2870*/  SEL R30, RZ, 0x1, P0 ;  /* 0x00000001ff1e7807 */ /* 0x000fe80000000000 */
[----:B------:R-:W-:Y:S01]  /*2880*/  LOP3.LUT R17, R17, R30, RZ, 0x3c, !PT ;  /* 0x0000001e11117212 */ /* 0x000fe200078e3cff */
[----:B------:R1:W-:Y:S03]  /*2890*/  UTMALDG.2D [UR8], [UR16], desc[UR14] ;  /* 0x00000e08100075b4 */ /* 0x0003e60008009000 */
[----:B------:R-:W-:Y:S03]  /*28a0*/  LOP3.LUT R19, R17, 0x1, RZ, 0x3c, !PT ;  /* 0x0000000111137812 */ /* 0x000fe600078e3cff */
[----:B------:R1:W-:Y:S01]  /*28b0*/  UTMALDG.2D [UR4], [UR12], desc[UR14] ;  /* 0x00000e040c0075b4 */ /* 0x0003e20008009000 */
[----:B------:R1:W-:Y:S01]  /*28c0*/  SYNCS.ARRIVE.TRANS64 RZ, [R26+URZ], R15 ;  /* 0x0000000f1aff79a7 */ /* 0x0003e200080000ff */
[----:B------:R-:W-:Y:S02]  /*28d0*/  IMAD.U32 R7, R19, -0x80000000, RZ ;  /* 0x8000000013077824 */ /* 0x000fe400078e00ff */
[----:B------:R-:W-:Y:S02]  /*28e0*/  VIADD R19, R12, 0x80 ;  /* 0x000000800c137836 */ /* 0x000fe40000000000 */
[----:B------:R-:W2:Y:S02]  /*28f0*/  SYNCS.PHASECHK.TRANS64.TRYWAIT P0, [R28+URZ+0x30], R7 ;  /* 0x000030071c0075a7 */ /* 0x000ea400080011ff */
[----:B-12---:R-:W-:Y:S05]  /*2900*/  @!P0 BRA `(.L_x_40) ;  /* 0x0000002400148947 */ /* 0x006fea0003800000 */
.L_x_88:
[----:B------:R-:W-:Y:S01]  /*2910*/  R2UR UR16, R24 ;  /* 0x00000000181072ca */ /* 0x000fe200000e0000 */
[--C-:B------:R-:W-:Y:S01]  /*2920*/  IMAD R4, R5, 0x4000, R2.reuse ;  /* 0x0000400005047824 */ /* 0x100fe200078e0202 */
[----:B------:R-:W-:Y:S01]  /*2930*/  R2UR UR17, R25 ;  /* 0x00000000191172ca */ /* 0x000fe200000e0000 */
[----:B------:R-:W-:Y:S01]  /*2940*/  UMOV UR14, 0x0 ;  /* 0x00000000000e7882 */ /* 0x000fe20000000000 */
[----:B------:R-:W-:Y:S01]  /*2950*/  R2UR UR10, R19 ;  /* 0x00000000130a72ca */ /* 0x000fe200000e0000 */
[----:B------:R-:W-:Y:S01]  /*2960*/  UMOV UR15, 0x10000000 ;  /* 0x10000000000f7882 */ /* 0x000fe20000000000 */
[----:B------:R-:W-:Y:S01]  /*2970*/  R2UR UR8, R4 ;  /* 0x00000000040872ca */ /* 0x000fe200000e0000 */
[C---:B------:R-:W-:Y:S01]  /*2980*/  IMAD R3, R5.reuse, 0x3800, R2 ;  /* 0x0000380005037824 */ /* 0x040fe200078e0202 */
[----:B------:R-:W-:Y:S01]  /*2990*/  R2UR UR9, R28 ;  /* 0x000000001c0972ca */ /* 0x000fe200000e0000 */
[----:B------:R-:W-:Y:S01]  /*29a0*/  VIADD R4, R5, 0x1 ;  /* 0x0000000105047836 */ /* 0x000fe20000000000 */
[----:B------:R-:W-:Y:S01]  /*29b0*/  R2UR UR11, R16 ;  /* 0x00000000100b72ca */ /* 0x000fe200000e0000 */
[----:B------:R-:W-:Y:S01]  /*29c0*/  VIADD R12, R12, 0x200 ;  /* 0x000002000c0c7836 */ /* 0x000fe20000000000 */
[----:B------:R-:W-:Y:S01]  /*29d0*/  R2UR UR4, R3 ;  /* 0x00000000030472ca */ /* 0x000fe200000e0000 */
[----:B------:R-:W-:Y:S01]  /*29e0*/  VIADD R13, R13, 0x1 ;  /* 0x000000010d0d7836 */ /* 0x000fe20000000000 */
[----:B------:R-:W-:Y:S02]  /*29f0*/  R2UR UR12, R22 ;  /* 0x00000000160c72ca */ /* 0x000fe400000e0000 */
[----:B------:R-:W-:Y:S01]  /*2a00*/  R2UR UR13, R23 ;  /* 0x00000000170d72ca */ /* 0x000fe200000e0000 */
[----:B------:R-:W-:Y:S01]  /*2a10*/  UMOV UR6, UR10 ;  /* 0x0000000a00067c82 */ /* 0x000fe20008000000 */
[----:B------:R-:W-:Y:S01]  /*2a20*/  R2UR UR7, R14 ;  /* 0x000000000e0772ca */ /* 0x000fe200000e0000 */
[----:B------:R-:W-:Y:S01]  /*2a30*/  UIADD3 UR8, UPT, UPT, UR8, 0x4000, URZ ;  /* 0x0000400008087890 */ /* 0x000fe2000fffe0ff */
[----:B------:R-:W-:Y:S01]  /*2a40*/  ISETP.NE.AND P0, PT, R5, 0x5, PT ;  /* 0x000000050500780c */ /* 0x000fe20003f05270 */
[----:B------:R-:W-:Y:S03]  /*2a50*/  UMOV UR5, UR9 ;  /* 0x0000000900057c82 */ /* 0x000fe60008000000 */
[----:B------:R-:W-:Y:S01]  /*2a60*/  SEL R7, R4, RZ, P0 ;  /* 0x000000ff04077207 */ /* 0x000fe20000000000 */
[----:B------:R-:W-:Y:S01]  /*2a70*/  UIADD3 UR4, UPT, UPT, UR4, 0x1c000, URZ ;  /* 0x0001c00004047890 */ /* 0x000fe2000fffe0ff */
[----:B------:R-:W-:Y:S02]  /*2a80*/  ISETP.NE.AND P0, PT, R12, 0x1d00, PT ;  /* 0x00001d000c00780c */ /* 0x000fe40003f05270 */
[----:B------:R2:W-:Y:S01]  /*2a90*/  UTMALDG.2D [UR8], [UR16], desc[UR14] ;  /* 0x00000e08100075b4 */ /* 0x0005e20008009000 */
[----:B------:R-:W-:Y:S04]  /*2aa0*/  ISETP.NE.AND P1, PT, R7, RZ, PT ;  /* 0x000000ff0700720c */ /* 0x000fe80003f25270 */
[----:B------:R-:W-:Y:S01]  /*2ab0*/  SEL R4, RZ, 0x1, P1 ;  /* 0x00000001ff047807 */ /* 0x000fe20000800000 */
[----:B------:R2:W-:Y:S01]  /*2ac0*/  UTMALDG.2D [UR4], [UR12], desc[UR14] ;  /* 0x00000e040c0075b4 */ /* 0x0005e20008009000 */
[----:B------:R3:W-:Y:S02]  /*2ad0*/  SYNCS.ARRIVE.TRANS64 RZ, [R28+URZ], R15 ;  /* 0x0000000f1cff79a7 */ /* 0x0007e400080000ff */
[----:B---3--:R-:W-:Y:S02]  /*2ae0*/  LOP3.LUT R15, R17, R4, RZ, 0x3c, !PT ;  /* 0x00000004110f7212 */ /* 0x008fe400078e3cff */
[----:B--2---:R-:W-:Y:S05]  /*2af0*/  @P0 BRA `(.L_x_41) ;  /* 0xfffffff400740947 */ /* 0x004fea000383ffff */
[----:B------:R-:W-:-:S13]  /*2b00*/  ISETP.NE.AND P0, PT, R9, R6, PT ;  /* 0x000000060900720c */ /* 0x000fda0003f05270 */
[----:B------:R-:W-:Y:S05]  /*2b10*/  @!P0 EXIT ;  /* 0x000000000000894d */ /* 0x000fea0003800000 */
[----:B------:R-:W-:-:S05]  /*2b20*/  IADD3 R9, PT, PT, R9, 0x1, RZ ;  /* 0x0000000109097810 */ /* 0x000fca0007ffe0ff */
[----:B------:R-:W-:Y:S01]  /*2b30*/  IMAD R0, R9, 0x98, R8 ;  /* 0x0000009809007824 */ /* 0x000fe200078e0208 */
[----:B------:R-:W-:Y:S06]  /*2b40*/  BRA `(.L_x_42) ;  /* 0xfffffff000f87947 */ /* 0x000fec000383ffff */
.L_x_23:
[----:B------:R-:W-:-:S04]  /*2b50*/  LOP3.LUT R0, R4, 0xfffffffc, RZ, 0xc0, !PT ;  /* 0xfffffffc04007812 */ /* 0x000fc800078ec0ff */
[----:B------:R-:W-:-:S13]  /*2b60*/  ISETP.NE.AND P0, PT, R0, 0x4, PT ;  /* 0x000000040000780c */ /* 0x000fda0003f05270 */
[----:B-1----:R-:W-:Y:S05]  /*2b70*/  @P0 EXIT ;  /* 0x000000000000094d */ /* 0x002fea0003800000 */
[----:B------:R-:W1:Y:S01]  /*2b80*/  S2R R0, SR_CgaCtaId ;  /* 0x0000000000007919 */ /* 0x000e620000008800 */
[----:B------:R-:W-:-:S04]  /*2b90*/  MOV R3, 0x400 ;  /* 0x0000040000037802 */ /* 0x000fc80000000f00 */
[----:B-1----:R-:W-:-:S05]  /*2ba0*/  LEA R0, R0, R3, 0x18 ;  /* 0x0000000300007211 */ /* 0x002fca00078ec0ff */
[----:B------:R-:W1:Y:S02]  /*2bb0*/  LDS R2, [R0+0x334b0] ;  /* 0x0334b00000027984 */ /* 0x000e640000000800 */
[----:B-1----:R-:W-:-:S13]  /*2bc0*/  ISETP.NE.AND P0, PT, R2, RZ, PT ;  /* 0x000000ff0200720c */ /* 0x002fda0003f05270 */
[----:B------:R-:W-:Y:S05]  /*2bd0*/  @!P0 BRA `(.L_x_43) ;  /* 0x0000000000048947 */ /* 0x000fea0003800000 */
[----:B------:R-:W-:Y:S05]  /*2be0*/  BPT.TRAP 0x1 ;  /* 0x000000040000795c */ /* 0x000fea0000300000 */
.L_x_43:
[----:B------:R-:W1:Y:S01]  /*2bf0*/  S2UR UR4, SR_CTAID.X ;  /* 0x00000000000479c3 */ /* 0x000e620000002500 */
[----:B------:R-:W-:Y:S02]  /*2c00*/  IADD3 R3, PT, PT, R4, -0x4, RZ ;  /* 0xfffffffc04037810 */ /* 0x000fe40007ffe0ff */
[----:B-1----:R-:W-:-:S13]  /*2c10*/  ISETP.LE.U32.AND P0, PT, R5, UR4, PT ;  /* 0x0000000405007c0c */ /* 0x002fda000bf03070 */
[----:B------:R-:W-:Y:S05]  /*2c20*/  @P0 BRA `(.L_x_44) ;  /* 0x0000001800d40947 */ /* 0x000fea0003800000 */
[----:B------:R-:W-:Y:S02]  /*2c30*/  IMAD.U32 R31, RZ, RZ, UR4 ;  /* 0x00000004ff1f7e24 */ /* 0x000fe4000f8e00ff */
[----:B------:R-:W-:Y:S02]  /*2c40*/  IMAD.SHL.U32 R21, R21, 0x4, RZ ;  /* 0x0000000415157824 */ /* 0x000fe400078e00ff */
[----:B------:R-:W-:Y:S01]  /*2c50*/  IMAD.SHL.U32 R30, R3, 0x800, RZ ;  /* 0x00000800031e7824 */ /* 0x000fe200078e00ff */
[----:B------:R-:W-:Y:S01]  /*2c60*/  LOP3.LUT R22, RZ, R31, RZ, 0x33, !PT ;  /* 0x0000001fff167212 */ /* 0x000fe200078e33ff */
[C---:B------:R-:W-:Y:S01]  /*2c70*/  VIADD R27, R21.reuse, 0x1 ;  /* 0x00000001151b7836 */ /* 0x040fe20000000000 */
[----:B------:R-:W-:Y:S01]  /*2c80*/  SHF.R.U32.HI R29, RZ, 0x3, R21 ;  /* 0x00000003ff1d7819 */ /* 0x000fe20000011615 */
[----:B------:R-:W-:Y:S01]  /*2c90*/  IMAD.MOV.U32 R23, RZ, RZ, RZ ;  /* 0x000000ffff177224 */ /* 0x000fe200078e00ff */
[----:B------:R-:W-:Y:S01]  /*2ca0*/  IADD3 R25, PT, PT, R21, 0x3, RZ ;  /* 0x0000000315197810 */ /* 0x000fe20007ffe0ff */
[----:B------:R-:W-:Y:S01]  /*2cb0*/  IMAD.IADD R22, R5, 0x1, R22 ;  /* 0x0000000105167824 */ /* 0x000fe200078e0216 */
[----:B------:R-:W-:Y:S01]  /*2cc0*/  LOP3.LUT R2, R29, 0x3, RZ, 0xc0, !PT ;  /* 0x000000031d027812 */ /* 0x000fe200078ec0ff */
[----:B------:R-:W-:Y:S01]  /*2cd0*/  VIADD R5, R21, 0x2 ;  /* 0x0000000215057836 */ /* 0x000fe20000000000 */
[----:B------:R-:W-:-:S02]  /*2ce0*/  PRMT R24, R31, 0x7610, R24 ;  /* 0x000076101f187816 */ /* 0x000fc40000000018 */
[----:B------:R-:W-:Y:S02]  /*2cf0*/  SHF.R.U32.HI R22, RZ, 0x3, R22 ;  /* 0x00000003ff167819 */ /* 0x000fe40000011616 */
[C---:B------:R-:W-:Y:S02]  /*2d00*/  LOP3.LUT R28, R2.reuse, 0x4, R21, 0xf8, !PT ;  /* 0x00000004021c7812 */ /* 0x040fe400078ef815 */
[----:B------:R-:W-:Y:S01]  /*2d10*/  LOP3.LUT R27, R2, 0x5, R27, 0x78, !PT ;  /* 0x00000005021b7812 */ /* 0x000fe200078e781b */
[----:B------:R-:W-:Y:S01]  /*2d20*/  IMAD.HI.U32 R22, R22, 0x1af286bd, RZ ;  /* 0x1af286bd16167827 */ /* 0x000fe200078e00ff */
[C---:B------:R-:W-:Y:S02]  /*2d30*/  LOP3.LUT R26, R2.reuse, 0x6, R5, 0x78, !PT ;  /* 0x00000006021a7812 */ /* 0x040fe400078e7805 */
[----:B------:R-:W-:Y:S02]  /*2d40*/  LOP3.LUT R25, R2, 0x7, R25, 0x78, !PT ;  /* 0x0000000702197812 */ /* 0x000fe400078e7819 */
[----:B------:R-:W-:-:S02]  /*2d50*/  SHF.R.U32.HI R22, RZ, 0x1, R22 ;  /* 0x00000001ff167819 */ /* 0x000fc40000011616 */
[----:B------:R-:W-:-:S03]  /*2d60*/  MOV R21, 0xffffffff ;  /* 0xffffffff00157802 */ /* 0x000fc60000000f00 */
[----:B------:R-:W-:-:S07]  /*2d70*/  IMAD.MOV R22, RZ, RZ, -R22 ;  /* 0x000000ffff167224 */ /* 0x000fce00078e0a16 */
.L_x_67:
[----:B------:R-:W-:Y:S01]  /*2d80*/  VIADD R21, R21, 0x1 ;  /* 0x0000000115157836 */ /* 0x000fe20000000000 */
[----:B------:R-:W-:Y:S05]  /*2d90*/  YIELD ;  /* 0x0000000000007946 */ /* 0x000fea0003800000 */
[----:B--2---:R-:W-:Y:S01]  /*2da0*/  IMAD.SHL.U32 R5, R21, 0x8, RZ ;  /* 0x0000000815057824 */ /* 0x004fe200078e00ff */
[----:B------:R-:W-:Y:S01]  /*2db0*/  SHF.R.U32.HI R7, RZ, 0x1, R21 ;  /* 0x00000001ff077819 */ /* 0x000fe20000011615 */
[----:B------:R-:W-:Y:S01]  /*2dc0*/  VIADD R22, R22, 0x1 ;  /* 0x0000000116167836 */ /* 0x000fe20000000000 */
[----:B------:R-:W-:Y:S02]  /*2dd0*/  SHF.R.U32.HI R39, RZ, 0x4, R31 ;  /* 0x00000004ff277819 */ /* 0x000fe4000001161f */
[----:B------:R-:W-:-:S02]  /*2de0*/  LOP3.LUT R5, R5, 0x8, RZ, 0xc0, !PT ;  /* 0x0000000805057812 */ /* 0x000fc400078ec0ff */
[----:B------:R-:W-:Y:S01]  /*2df0*/  LOP3.LUT R7, R7, 0x1, RZ, 0xc0, !PT ;  /* 0x0000000107077812 */ /* 0x000fe200078ec0ff */
[----:B------:R-:W-:Y:S01]  /*2e00*/  IMAD.HI.U32 R39, R39, 0xd79435f, RZ ;  /* 0x0d79435f27277827 */ /* 0x000fe200078e00ff */
[----:B------:R-:W-:Y:S02]  /*2e10*/  ISETP.NE.AND P1, PT, R3, RZ, PT ;  /* 0x000000ff0300720c */ /* 0x000fe40003f25270 */
[----:B------:R-:W-:Y:S01]  /*2e20*/  SHF.L.U32 R7, R7, 0x1f, RZ ;  /* 0x0000001f07077819 */ /* 0x000fe200000006ff */
[----:B------:R-:W-:Y:S01]  /*2e30*/  IMAD.IADD R2, R0, 0x1, R5 ;  /* 0x0000000100027824 */ /* 0x000fe200078e0205 */
[C---:B------:R-:W-:Y:S01]  /*2e40*/  PRMT R4, R39.reuse, 0x9910, RZ ;  /* 0x0000991027047816 */ /* 0x040fe200000000ff */
[----:B------:R-:W-:Y:S01]  /*2e50*/  IMAD R35, R39, -0x10, R20 ;  /* 0xfffffff027237824 */ /* 0x000fe200078e0214 */
[----:B------:R-:W-:Y:S01]  /*2e60*/  ISETP.NE.AND P0, PT, R22, 0x1, PT ;  /* 0x000000011600780c */ /* 0x000fe20003f05270 */
[----:B------:R-:W1:Y:S02]  /*2e70*/  SYNCS.PHASECHK.TRANS64.TRYWAIT P2, [R2+URZ+0x33490], R7 ;  /* 0x03349007020075a7 */ /* 0x000e6400080411ff */
[----:B------:R-:W-:-:S05]  /*2e80*/  IMAD R4, R4, 0x130, RZ ;  /* 0x0000013004047824 */ /* 0x000fca00078e02ff */
[----:B------:R-:W-:-:S04]  /*2e90*/  IADD3 R5, PT, PT, RZ, -R4, RZ ;  /* 0x80000004ff057210 */ /* 0x000fc80007ffe0ff */
[----:B------:R-:W-:Y:S01]  /*2ea0*/  PRMT R5, R5, 0x7710, RZ ;  /* 0x0000771005057816 */ /* 0x000fe200000000ff */
[----:B-1----:R-:W-:Y:S06]  /*2eb0*/  @!P2 BRA `(.L_x_45) ;  /* 0x0000001c00c4a947 */ /* 0x002fec0003800000 */
.L_x_90:
[----:B------:R-:W-:Y:S01]  /*2ec0*/  NOP ;  /* 0x0000000000007918 */ /* 0x000fe20000000000 */
[----:B------:R-:W-:Y:S01]  /*2ed0*/  LOP3.LUT R6, R21, 0x1, RZ, 0xc0, !PT ;  /* 0x0000000115067812 */ /* 0x000fe200078ec0ff */
[----:B------:R-:W-:Y:S01]  /*2ee0*/  IMAD.IADD R38, R5, 0x1, R24 ;  /* 0x0000000105267824 */ /* 0x000fe200078e0218 */
[----:B------:R-:W-:Y:S01]  /*2ef0*/  VIMNMX.U32 R35, PT, PT, R35, 0x10, PT ;  /* 0x0000001023237848 */ /* 0x000fe20003fe0000 */
[----:B------:R-:W-:Y:S06]  /*2f00*/  @P1 BRA `(.L_x_46) ;  /* 0x0000000000041947 */ /* 0x000fec0003800000 */
[----:B------:R-:W-:-:S04]  /*2f10*/  DEPBAR.LE SB0, 0x1 ;  /* 0x000080400000791a */ /* 0x000fc80000000000 */
.L_x_46:
[----:B------:R-:W-:Y:S02]  /*2f20*/  LOP3.LUT R12, R38, 0xffff, RZ, 0xc0, !PT ;  /* 0x0000ffff260c7812 */ /* 0x000fe400078ec0ff */
[----:B------:R-:W-:Y:S02]  /*2f30*/  MOV R4, 0x2f50 ;  /* 0x00002f5000047802 */ /* 0x000fe40000000f00 */
[----:B-1----:R-:W-:Y:S05]  /*2f40*/  CALL.REL.NOINC `($__internal_3_$__cuda_sm20_div_u16) ;  /* 0x0000001c00dc7944 */ /* 0x002fea0003c00000 */
[----:B------:R-:W-:Y:S05]  /*2f50*/  WARPSYNC.ALL ;  /* 0x0000000000007948 */ /* 0x000fea0003800000 */
[----:B------:R-:W-:Y:S01]  /*2f60*/  NOP ;  /* 0x0000000000007918 */ /* 0x000fe20000000000 */
[----:B------:R-:W-:Y:S02]  /*2f70*/  ISETP.NE.AND P1, PT, R3, RZ, PT ;  /* 0x000000ff0300720c */ /* 0x000fe40003f25270 */
[----:B------:R-:W-:Y:S01]  /*2f80*/  R2UR UR7, R6 ;  /* 0x00000000060772ca */ /* 0x000fe200000e0000 */
[----:B------:R-:W-:Y:S01]  /*2f90*/  BAR.SYNC.DEFER_BLOCKING 0x8, 0x80 ;  /* 0x0202000000007b1d */ /* 0x000fe20000010000 */
[----:B------:R-:W-:Y:S01]  /*2fa0*/  IMAD R32, R23, 0x2000, R30 ;  /* 0x0000200017207824 */ /* 0x000fe200078e021e */
[----:B------:R-:W-:-:S03]  /*2fb0*/  PRMT R40, R36, 0x9910, RZ ;  /* 0x0000991024287816 */ /* 0x000fc600000000ff */
[----:B------:R-:W-:-:S04]  /*2fc0*/  IMAD R37, R29, 0x80, R32 ;  /* 0x000000801d257824 */ /* 0x000fc800078e0220 */
[----:B------:R-:W-:-:S03]  /*2fd0*/  IMAD R33, R28, 0x10, R37 ;  /* 0x000000101c217824 */ /* 0x000fc600078e0225 */
[----:B------:R-:W-:-:S09]  /*2fe0*/  UIMAD UR7, UR7, 0xe0, URZ ;  /* 0x000000e0070778a4 */ /* 0x000fd2000f8e02ff */
[----:B------:R-:W1:Y:S01]  /*2ff0*/  LDTM.x8 R12, tmem[UR7] ;  /* 0x00000007000c79ee */ /* 0x000e6200081c0000 */
[----:B------:R-:W-:Y:S01]  /*3000*/  NOP ;  /* 0x0000000000007918 */ /* 0x000fe20000000000 */
[----:B-1----:R-:W1:Y:S01]  /*3010*/  LDTM.x8 R4, tmem[UR7+0x8] ;  /* 0x00000807000479ee */ /* 0x002e6200081c0000 */
[----:B------:R-:W-:Y:S02]  /*3020*/  F2FP.BF16.F32.PACK_AB R12, R13, R12 ;  /* 0x0000000c0d0c723e */ /* 0x000fe400000010ff */
[----:B------:R-:W-:Y:S02]  /*3030*/  F2FP.BF16.F32.PACK_AB R13, R15, R14 ;  /* 0x0000000e0f0d723e */ /* 0x000fe400000010ff */
[----:B------:R-:W-:Y:S01]  /*3040*/  F2FP.BF16.F32.PACK_AB R14, R17, R16 ;  /* 0x00000010110e723e */ /* 0x000fe200000010ff */
[C---:B------:R-:W-:Y:S01]  /*3050*/  IMAD.IADD R16, R0.reuse, 0x1, R33 ;  /* 0x0000000100107824 */ /* 0x040fe200078e0221 */
[----:B------:R-:W-:Y:S02]  /*3060*/  F2FP.BF16.F32.PACK_AB R15, R19, R18 ;  /* 0x00000012130f723e */ /* 0x000fe400000010ff */
[----:B-1----:R-:W-:Y:S01]  /*3070*/  F2FP.BF16.F32.PACK_AB R33, R7, R6 ;  /* 0x000000060721723e */ /* 0x002fe200000010ff */
[----:B------:R-:W-:Y:S01]  /*3080*/  IMAD R7, R27, 0x10, R37 ;  /* 0x000000101b077824 */ /* 0x000fe200078e0225 */
[----:B------:R-:W-:Y:S01]  /*3090*/  F2FP.BF16.F32.PACK_AB R32, R5, R4 ;  /* 0x000000040520723e */ /* 0x000fe200000010ff */
[----:B------:R1:W-:Y:S01]  /*30a0*/  STS.128 [R16], R12 ;  /* 0x0000000c10007388 */ /* 0x0003e20000000c00 */
[----:B------:R-:W-:Y:S01]  /*30b0*/  PRMT R5, R35, 0x9910, RZ ;  /* 0x0000991023057816 */ /* 0x000fe200000000ff */
[----:B------:R-:W-:Y:S01]  /*30c0*/  NOP ;  /* 0x0000000000007918 */ /* 0x000fe20000000000 */
[----:B------:R-:W-:Y:S01]  /*30d0*/  F2FP.BF16.F32.PACK_AB R34, R9, R8 ;  /* 0x000000080922723e */ /* 0x000fe200000010ff */
[----:B------:R-:W-:Y:S01]  /*30e0*/  IMAD.IADD R42, R0, 0x1, R7 ;  /* 0x00000001002a7824 */ /* 0x000fe200078e0207 */
[----:B------:R-:W-:Y:S01]  /*30f0*/  F2FP.BF16.F32.PACK_AB R35, R11, R10 ;  /* 0x0000000a0b23723e */ /* 0x000fe200000010ff */
[----:B------:R-:W-:-:S04]  /*3100*/  IMAD R40, R40, R5, RZ ;  /* 0x0000000528287224 */ /* 0x000fc800078e02ff */
[----:B------:R2:W-:Y:S01]  /*3110*/  STS.128 [R42], R32 ;  /* 0x000000202a007388 */ /* 0x0005e20000000c00 */
[----:B------:R-:W-:-:S05]  /*3120*/  IMAD.MOV R40, RZ, RZ, -R40 ;  /* 0x000000ffff287224 */ /* 0x000fca00078e0a28 */
[----:B------:R-:W-:-:S05]  /*3130*/  PRMT R41, R40, 0x7710, RZ ;  /* 0x0000771028297816 */ /* 0x000fca00000000ff */
[----:B------:R-:W-:-:S05]  /*3140*/  IMAD.IADD R38, R38, 0x1, R41 ;  /* 0x0000000126267824 */ /* 0x000fca00078e0229 */
[----:B------:R-:W-:Y:S01]  /*3150*/  LOP3.LUT R38, R38, 0xffff, RZ, 0xc0, !PT ;  /* 0x0000ffff26267812 */ /* 0x000fe200078ec0ff */
[----:B-1----:R-:W1:Y:S01]  /*3160*/  LDTM.x8 R12, tmem[UR7+0x10] ;  /* 0x00001007000c79ee */ /* 0x002e6200081c0000 */
[----:B------:R-:W-:Y:S01]  /*3170*/  NOP ;  /* 0x0000000000007918 */ /* 0x000fe20000000000 */
[----:B-1----:R-:W1:Y:S02]  /*3180*/  LDTM.x8 R4, tmem[UR7+0x18] ;  /* 0x00001807000479ee */ /* 0x002e6400081c0000 */
[----:B------:R-:W-:Y:S01]  /*3190*/  IMAD R39, R39, 0x10, R38 ;  /* 0x0000001027277824 */ /* 0x000fe200078e0226 */
[----:B--2---:R-:W-:-:S03]  /*31a0*/  LOP3.LUT R32, R36, 0xffff, RZ, 0xc0, !PT ;  /* 0x0000ffff24207812 */ /* 0x004fc600078ec0ff */
[----:B------:R-:W-:Y:S02]  /*31b0*/  IMAD.SHL.U32 R33, R39, 0x80, RZ ;  /* 0x0000008027217824 */ /* 0x000fe400078e00ff */
[----:B------:R-:W-:Y:S01]  /*31c0*/  IMAD R32, R32, 0xe0, RZ ;  /* 0x000000e020207824 */ /* 0x000fe200078e02ff */
[----:B------:R-:W-:Y:S02]  /*31d0*/  F2FP.BF16.F32.PACK_AB R12, R13, R12 ;  /* 0x0000000c0d0c723e */ /* 0x000fe400000010ff */
[----:B------:R-:W-:Y:S02]  /*31e0*/  F2FP.BF16.F32.PACK_AB R13, R15, R14 ;  /* 0x0000000e0f0d723e */ /* 0x000fe400000010ff */
[----:B------:R-:W-:Y:S01]  /*31f0*/  F2FP.BF16.F32.PACK_AB R14, R17, R16 ;  /* 0x00000010110e723e */ /* 0x000fe200000010ff */
[--C-:B------:R-:W-:Y:S01]  /*3200*/  IMAD R17, R26, 0x10, R37.reuse ;  /* 0x000000101a117824 */ /* 0x100fe200078e0225 */
[----:B------:R-:W-:Y:S01]  /*3210*/  F2FP.BF16.F32.PACK_AB R15, R19, R18 ;  /* 0x00000012130f723e */ /* 0x000fe200000010ff */
[----:B------:R-:W-:Y:S01]  /*3220*/  IMAD R37, R25, 0x10, R37 ;  /* 0x0000001019257824 */ /* 0x000fe200078e0225 */
[----:B-1----:R-:W-:Y:S01]  /*3230*/  F2FP.BF16.F32.PACK_AB R4, R5, R4 ;  /* 0x000000040504723e */ /* 0x002fe200000010ff */
[C---:B------:R-:W-:Y:S01]  /*3240*/  IMAD.IADD R17, R0.reuse, 0x1, R17 ;  /* 0x0000000100117824 */ /* 0x040fe200078e0211 */
[----:B------:R-:W-:Y:S01]  /*3250*/  F2FP.BF16.F32.PACK_AB R5, R7, R6 ;  /* 0x000000060705723e */ /* 0x000fe200000010ff */
[----:B------:R-:W-:Y:S01]  /*3260*/  IMAD.IADD R37, R0, 0x1, R37 ;  /* 0x0000000100257824 */ /* 0x000fe200078e0225 */
[----:B------:R-:W-:-:S02]  /*3270*/  F2FP.BF16.F32.PACK_AB R6, R9, R8 ;  /* 0x000000080906723e */ /* 0x000fc400000010ff */
[----:B------:R-:W-:Y:S01]  /*3280*/  F2FP.BF16.F32.PACK_AB R7, R11, R10 ;  /* 0x0000000a0b07723e */ /* 0x000fe200000010ff */
[----:B------:R1:W-:Y:S01]  /*3290*/  STS.128 [R17], R12 ;  /* 0x0000000c11007388 */ /* 0x0003e20000000c00 */
[----:B------:R-:W-:-:S03]  /*32a0*/  NOP ;  /* 0x0000000000007918 */ /* 0x000fc60000000000 */
[----:B------:R1:W-:Y:S01]  /*32b0*/  STS.128 [R37], R4 ;  /* 0x0000000425007388 */ /* 0x0003e20000000c00 */
[----:B------:R2:W-:Y:S06]  /*32c0*/  MEMBAR.ALL.CTA ;  /* 0x0000000000007992 */ /* 0x0005ec0000008000 */
[----:B--2---:R-:W2:Y:S02]  /*32d0*/  FENCE.VIEW.ASYNC.S ;  /* 0x00000000000073c6 */ /* 0x004ea40000000000 */
[----:B--2---:R-:W-:Y:S06]  /*32e0*/  BAR.SYNC.DEFER_BLOCKING 0x8, 0x80 ;  /* 0x0202000000007b1d */ /* 0x004fec0000010000 */
[----:B------:R-:W-:Y:S05]  /*32f0*/  @P1 BRA `(.L_x_47) ;  /* 0x0000000000381947 */ /* 0x000fea0003800000 */
[----:B------:R-:W-:Y:S01]  /*3300*/  ELECT P2, URZ, PT ;  /* 0x0000000000ff782f */ /* 0x000fe20003840000 */
[----:B------:R-:W-:-:S12]  /*3310*/  BSSY.RECONVERGENT B0, `(.L_x_47) ;  /* 0x000000c000007945 */ /* 0x000fd80003800200 */
[----:B------:R-:W-:Y:S05]  /*3320*/  @!P2 BRA `(.L_x_48) ;  /* 0x000000000028a947 */ /* 0x000fea0003800000 */
[----:B------:R-:W2:Y:S01]  /*3330*/  LDCU.64 UR8, c[0x0][0x348] ;  /* 0x00006900ff0877ac */ /* 0x000ea20008000a00 */
[----:B------:R-:W-:Y:S02]  /*3340*/  R2UR UR10, R23 ;  /* 0x00000000170a72ca */ /* 0x000fe400000e0000 */
[----:B------:R-:W-:Y:S02]  /*3350*/  R2UR UR4, R0 ;  /* 0x00000000000472ca */ /* 0x000fe400000e0000 */
[----:B------:R-:W-:Y:S02]  /*3360*/  R2UR UR5, R32 ;  /* 0x00000000200572ca */ /* 0x000fe400000e0000 */
[----:B------:R-:W-:-:S09]  /*3370*/  R2UR UR6, R33 ;  /* 0x00000000210672ca */ /* 0x000fd200000e0000 */
[----:B------:R-:W-:Y:S02]  /*3380*/  ULEA UR4, UR10, UR4, 0xd ;  /* 0x000000040a047291 */ /* 0x000fe4000f8e68ff */
[----:B--2---:R-:W-:-:S04]  /*3390*/  UIADD3 UR8, UP0, UPT, UR8, 0x240, URZ ;  /* 0x0000024008087890 */ /* 0x004fc8000ff1e0ff */
[----:B------:R-:W-:-:S09]  /*33a0*/  UIADD3.X UR9, UPT, UPT, URZ, UR9, URZ, UP0, !UPT ;  /* 0x00000009ff097290 */ /* 0x000fd200087fe4ff */
[----:B------:R2:W-:Y:S02]  /*33b0*/  UTMASTG.2D [UR4], [UR8] ;  /* 0x00000004080073b5 */ /* 0x0005e40008008000 */
[----:B--2---:R0:W-:Y:S02]  /*33c0*/  UTMACMDFLUSH ;  /* 0x00000000000079b7 */ /* 0x0041e40000000000 */
.L_x_48:
[----:B------:R-:W-:Y:S05]  /*33d0*/  BSYNC.RECONVERGENT B0 ;  /* 0x0000000000007941 */ /* 0x000fea0003800200 */
.L_x_47:
[----:B------:R-:W-:Y:S05]  /*33e0*/  @P1 BRA `(.L_x_49) ;  /* 0x0000000000041947 */ /* 0x000fea0003800000 */
[----:B------:R-:W-:-:S04]  /*33f0*/  DEPBAR.LE SB0, 0x1 ;  /* 0x000080400000791a */ /* 0x000fc80000000000 */
.L_x_49:
[----:B------:R-:W-:Y:S01]  /*3400*/  BAR.SYNC.DEFER_BLOCKING 0x8, 0x80 ;  /* 0x0202000000007b1d */ /* 0x000fe20000010000 */
[----:B------:R-:W-:-:S04]  /*3410*/  LOP3.LUT R53, R23, 0x1, RZ, 0xc0, !PT ;  /* 0x0000000117357812 */ /* 0x000fc800078ec0ff */
[----:B------:R-:W-:Y:S01]  /*3420*/  LOP3.LUT R23, R53, 0x1, RZ, 0x3c, !PT ;  /* 0x0000000135177812 */ /* 0x000fe200078e3cff */
[----:B-1----:R-:W1:Y:S04]  /*3430*/  LDTM.x8 R12, tmem[UR7+0x20] ;  /* 0x00002007000c79ee */ /* 0x002e6800081c0000 */
[C---:B------:R-:W-:Y:S02]  /*3440*/  IMAD R34, R23.reuse, 0x2000, R30 ;  /* 0x0000200017227824 */ /* 0x040fe400078e021e */
[----:B------:R-:W-:Y:S02]  /*3450*/  IMAD R50, R23, 0x2000, R0 ;  /* 0x0000200017327824 */ /* 0x000fe400078e0200 */
[----:B------:R-:W-:-:S04]  /*3460*/  IMAD R34, R29, 0x80, R34 ;  /* 0x000000801d227824 */ /* 0x000fc800078e0222 */
[--C-:B------:R-:W-:Y:S02]  /*3470*/  IMAD R37, R28, 0x10, R34.reuse ;  /* 0x000000101c257824 */ /* 0x100fe400078e0222 */
[--C-:B------:R-:W-:Y:S02]  /*3480*/  IMAD R35, R27, 0x10, R34.reuse ;  /* 0x000000101b237824 */ /* 0x100fe400078e0222 */
[C---:B------:R-:W-:Y:S01]  /*3490*/  IMAD.IADD R37, R0.reuse, 0x1, R37 ;  /* 0x0000000100257824 */ /* 0x040fe200078e0225 */
[----:B------:R-:W-:Y:S01]  /*34a0*/  NOP ;  /* 0x0000000000007918 */ /* 0x000fe20000000000 */
[----:B-1----:R-:W1:Y:S01]  /*34b0*/  LDTM.x8 R4, tmem[UR7+0x28] ;  /* 0x00002807000479ee */ /* 0x002e6200081c0000 */
[----:B------:R-:W-:Y:S02]  /*34c0*/  IMAD.IADD R35, R0, 0x1, R35 ;  /* 0x0000000100237824 */ /* 0x000fe400078e0223 */
[--C-:B------:R-:W-:Y:S02]  /*34d0*/  IMAD R39, R26, 0x10, R34.reuse ;  /* 0x000000101a277824 */ /* 0x100fe400078e0222 */
[----:B------:R-:W-:Y:S01]  /*34e0*/  IMAD R51, R25, 0x10, R34 ;  /* 0x0000001019337824 */ /* 0x000fe200078e0222 */
[----:B------:R-:W-:Y:S01]  /*34f0*/  F2FP.BF16.F32.PACK_AB R44, R13, R12 ;  /* 0x0000000c0d2c723e */ /* 0x000fe200000010ff */
[C---:B------:R-:W-:Y:S01]  /*3500*/  IMAD.IADD R39, R0.reuse, 0x1, R39 ;  /* 0x0000000100277824 */ /* 0x040fe200078e0227 */
[----:B------:R-:W-:Y:S01]  /*3510*/  F2FP.BF16.F32.PACK_AB R45, R15, R14 ;  /* 0x0000000e0f2d723e */ /* 0x000fe200000010ff */
[----:B------:R-:W-:Y:S01]  /*3520*/  IMAD.IADD R51, R0, 0x1, R51 ;  /* 0x0000000100337824 */ /* 0x000fe200078e0233 */
[----:B------:R-:W-:-:S02]  /*3530*/  F2FP.BF16.F32.PACK_AB R46, R17, R16 ;  /* 0x00000010112e723e */ /* 0x000fc400000010ff */
[----:B------:R-:W-:-:S05]  /*3540*/  F2FP.BF16.F32.PACK_AB R47, R19, R18 ;  /* 0x00000012132f723e */ /* 0x000fca00000010ff */
[----:B------:R2:W-:Y:S01]  /*3550*/  STS.128 [R37], R44 ;  /* 0x0000002c25007388 */ /* 0x0005e20000000c00 */
[----:B------:R-:W-:Y:S01]  /*3560*/  NOP ;  /* 0x0000000000007918 */ /* 0x000fe20000000000 */
[----:B-1----:R-:W1:Y:S01]  /*3570*/  LDTM.x8 R12, tmem[UR7+0x30] ;  /* 0x00003007000c79ee */ /* 0x002e6200081c0000 */
[----:B------:R-:W-:Y:S02]  /*3580*/  F2FP.BF16.F32.PACK_AB R40, R5, R4 ;  /* 0x000000040528723e */ /* 0x000fe400000010ff */
[----:B------:R-:W-:Y:S02]  /*3590*/  F2FP.BF16.F32.PACK_AB R41, R7, R6 ;  /* 0x000000060729723e */ /* 0x000fe400000010ff */
[----:B------:R-:W-:Y:S02]  /*35a0*/  F2FP.BF16.F32.PACK_AB R42, R9, R8 ;  /* 0x00000008092a723e */ /* 0x000fe400000010ff */
        /* <DEDUP_REMOVED lines=10> */
[----:B-1----:R-:W-:Y:S02]  /*3650*/  F2FP.BF16.F32.PACK_AB R4, R5, R4 ;  /* 0x000000040504723e */ /* 0x002fe400000010ff */
[----:B------:R-:W-:Y:S02]  /*3660*/  F2FP.BF16.F32.PACK_AB R5, R7, R6 ;  /* 0x000000060705723e */ /* 0x000fe400000010ff */
[----:B------:R-:W-:Y:S02]  /*3670*/  F2FP.BF16.F32.PACK_AB R6, R9, R8 ;  /* 0x000000080906723e */ /* 0x000fe400000010ff */
[----:B------:R-:W-:-:S05]  /*3680*/  F2FP.BF16.F32.PACK_AB R7, R11, R10 ;  /* 0x0000000a0b07723e */ /* 0x000fca00000010ff */
[----:B------:R2:W-:Y:S01]  /*3690*/  STS.128 [R51], R4 ;  /* 0x0000000433007388 */ /* 0x0005e20000000c00 */
[----:B------:R1:W-:Y:S06]  /*36a0*/  MEMBAR.ALL.CTA ;  /* 0x0000000000007992 */ /* 0x0003ec0000008000 */
[----:B-1----:R-:W1:Y:S02]  /*36b0*/  FENCE.VIEW.ASYNC.S ;  /* 0x00000000000073c6 */ /* 0x002e640000000000 */
[----:B-1----:R-:W-:Y:S06]  /*36c0*/  BAR.SYNC.DEFER_BLOCKING 0x8, 0x80 ;  /* 0x0202000000007b1d */ /* 0x002fec0000010000 */
[----:B------:R-:W-:Y:S05]  /*36d0*/  @P1 BRA `(.L_x_50) ;  /* 0x0000000000381947 */ /* 0x000fea0003800000 */
[----:B------:R-:W-:Y:S01]  /*36e0*/  ELECT P2, URZ, PT ;  /* 0x0000000000ff782f */ /* 0x000fe20003840000 */
[----:B------:R-:W-:-:S12]  /*36f0*/  BSSY.RECONVERGENT B0, `(.L_x_51) ;  /* 0x000000b000007945 */ /* 0x000fd80003800200 */
[----:B------:R-:W-:Y:S05]  /*3700*/  @!P2 BRA `(.L_x_52) ;  /* 0x000000000024a947 */ /* 0x000fea0003800000 */
[----:B------:R-:W1:Y:S01]  /*3710*/  LDCU.64 UR8, c[0x0][0x348] ;  /* 0x00006900ff0877ac */ /* 0x000e620008000a00 */
[----:B------:R-:W-:Y:S02]  /*3720*/  R2UR UR5, R32 ;  /* 0x00000000200572ca */ /* 0x000fe400000e0000 */
[----:B------:R-:W-:Y:S02]  /*3730*/  R2UR UR4, R50 ;  /* 0x00000000320472ca */ /* 0x000fe400000e0000 */
[----:B------:R-:W-:-:S09]  /*3740*/  R2UR UR6, R33 ;  /* 0x00000000210672ca */ /* 0x000fd200000e0000 */
[----:B------:R-:W-:Y:S02]  /*3750*/  UIADD3 UR5, UPT, UPT, UR5, 0x20, URZ ;  /* 0x0000002005057890 */ /* 0x000fe4000fffe0ff */
[----:B-1----:R-:W-:-:S04]  /*3760*/  UIADD3 UR8, UP0, UPT, UR8, 0x240, URZ ;  /* 0x0000024008087890 */ /* 0x002fc8000ff1e0ff */
[----:B------:R-:W-:-:S09]  /*3770*/  UIADD3.X UR9, UPT, UPT, URZ, UR9, URZ, UP0, !UPT ;  /* 0x00000009ff097290 */ /* 0x000fd200087fe4ff */
[----:B------:R1:W-:Y:S02]  /*3780*/  UTMASTG.2D [UR4], [UR8] ;  /* 0x00000004080073b5 */ /* 0x0003e40008008000 */
[----:B-1----:R0:W-:Y:S02]  /*3790*/  UTMACMDFLUSH ;  /* 0x00000000000079b7 */ /* 0x0021e40000000000 */
.L_x_52:
[----:B------:R-:W-:Y:S05]  /*37a0*/  BSYNC.RECONVERGENT B0 ;  /* 0x0000000000007941 */ /* 0x000fea0003800200 */
.L_x_51:
[----:B------:R-:W-:-:S04]  /*37b0*/  DEPBAR.LE SB0, 0x1 ;  /* 0x000080400000791a */ /* 0x000fc80000000000 */
.L_x_50:
[----:B------:R-:W-:Y:S01]  /*37c0*/  BAR.SYNC.DEFER_BLOCKING 0x8, 0x80 ;  /* 0x0202000000007b1d */ /* 0x000fe20000010000 */
[C---:B------:R-:W-:Y:S02]  /*37d0*/  IMAD R38, R53.reuse, 0x2000, R30 ;  /* 0x0000200035267824 */ /* 0x040fe400078e021e */
[----:B------:R-:W-:Y:S02]  /*37e0*/  IMAD R48, R53, 0x2000, R0 ;  /* 0x0000200035307824 */ /* 0x000fe400078e0200 */
[----:B------:R-:W-:Y:S01]  /*37f0*/  IMAD R38, R29, 0x80, R38 ;  /* 0x000000801d267824 */ /* 0x000fe200078e0226 */
[----:B--2---:R-:W1:Y:S03]  /*3800*/  LDTM.x8 R12, tmem[UR7+0x40] ;  /* 0x00004007000c79ee */ /* 0x004e6600081c0000 */
[----:B------:R-:W-:-:S04]  /*3810*/  IMAD R49, R25, 0x10, R38 ;  /* 0x0000001019317824 */ /* 0x000fc800078e0226 */
[----:B------:R-:W-:Y:S01]  /*3820*/  IMAD.IADD R49, R0, 0x1, R49 ;  /* 0x0000000100317824 */ /* 0x000fe200078e0231 */
[----:B------:R-:W-:Y:S01]  /*3830*/  NOP ;  /* 0x0000000000007918 */ /* 0x000fe20000000000 */
[----:B-1----:R-:W1:Y:S01]  /*3840*/  LDTM.x8 R4, tmem[UR7+0x48] ;  /* 0x00004807000479ee */ /* 0x002e6200081c0000 */
[----:B------:R-:W-:Y:S01]  /*3850*/  F2FP.BF16.F32.PACK_AB R44, R13, R12 ;  /* 0x0000000c0d2c723e */ /* 0x000fe200000010ff */
[----:B------:R-:W-:Y:S01]  /*3860*/  IMAD R13, R28, 0x10, R38 ;  /* 0x000000101c0d7824 */ /* 0x000fe200078e0226 */
[----:B------:R-:W-:Y:S02]  /*3870*/  F2FP.BF16.F32.PACK_AB R45, R15, R14 ;  /* 0x0000000e0f2d723e */ /* 0x000fe400000010ff */
[----:B------:R-:W-:Y:S01]  /*3880*/  F2FP.BF16.F32.PACK_AB R46, R17, R16 ;  /* 0x00000010112e723e */ /* 0x000fe200000010ff */
[----:B------:R-:W-:Y:S01]  /*3890*/  IMAD.IADD R36, R0, 0x1, R13 ;  /* 0x0000000100247824 */ /* 0x000fe200078e020d */
[----:B------:R-:W-:-:S05]  /*38a0*/  F2FP.BF16.F32.PACK_AB R47, R19, R18 ;  /* 0x00000012132f723e */ /* 0x000fca00000010ff */
[----:B------:R2:W-:Y:S01]  /*38b0*/  STS.128 [R36], R44 ;  /* 0x0000002c24007388 */ /* 0x0005e20000000c00 */
        /* <DEDUP_REMOVED lines=11> */
[----:B------:R-:W-:Y:S02]  /*3970*/  F2FP.BF16.F32.PACK_AB R12, R13, R12 ;  /* 0x0000000c0d0c723e */ /* 0x000fe400000010ff */
[----:B------:R-:W-:Y:S02]  /*3980*/  F2FP.BF16.F32.PACK_AB R13, R15, R14 ;  /* 0x0000000e0f0d723e */ /* 0x000fe400000010ff */
[----:B------:R-:W-:Y:S01]  /*3990*/  F2FP.BF16.F32.PACK_AB R14, R17, R16 ;  /* 0x00000010110e723e */ /* 0x000fe200000010ff */
[----:B------:R-:W-:Y:S01]  /*39a0*/  IMAD R17, R26, 0x10, R38 ;  /* 0x000000101a117824 */ /* 0x000fe200078e0226 */
[----:B------:R-:W-:-:S03]  /*39b0*/  F2FP.BF16.F32.PACK_AB R15, R19, R18 ;  /* 0x00000012130f723e */ /* 0x000fc600000010ff */
[----:B------:R-:W-:-:S05]  /*39c0*/  IMAD.IADD R38, R0, 0x1, R17 ;  /* 0x0000000100267824 */ /* 0x000fca00078e0211 */
        /* <DEDUP_REMOVED lines=23> */
.L_x_55:
[----:B------:R-:W-:Y:S05]  /*3b40*/  BSYNC.RECONVERGENT B0 ;  /* 0x0000000000007941 */ /* 0x000fea0003800200 */
.L_x_54:
[----:B------:R-:W-:-:S04]  /*3b50*/  DEPBAR.LE SB0, 0x1 ;  /* 0x000080400000791a */ /* 0x000fc80000000000 */
.L_x_53:
[----:B------:R-:W-:Y:S06]  /*3b60*/  BAR.SYNC.DEFER_BLOCKING 0x8, 0x80 ;  /* 0x0202000000007b1d */ /* 0x000fec0000010000 */
[----:B--2---:R-:W1:Y:S01]  /*3b70*/  LDTM.x8 R12, tmem[UR7+0x60] ;  /* 0x00006007000c79ee */ /* 0x004e6200081c0000 */
[----:B------:R-:W-:Y:S01]  /*3b80*/  NOP ;  /* 0x0000000000007918 */ /* 0x000fe20000000000 */
[----:B-1----:R-:W1:Y:S01]  /*3b90*/  LDTM.x8 R4, tmem[UR7+0x68] ;  /* 0x00006807000479ee */ /* 0x002e6200081c0000 */
[----:B------:R-:W-:Y:S02]  /*3ba0*/  F2FP.BF16.F32.PACK_AB R44, R13, R12 ;  /* 0x0000000c0d2c723e */ /* 0x000fe400000010ff */
[----:B------:R-:W-:-:S02]  /*3bb0*/  F2FP.BF16.F32.PACK_AB R45, R15, R14 ;  /* 0x0000000e0f2d723e */ /* 0x000fc400000010ff */
        /* <DEDUP_REMOVED lines=39> */
.L_x_58:
[----:B------:R-:W-:Y:S05]  /*3e30*/  BSYNC.RECONVERGENT B0 ;  /* 0x0000000000007941 */ /* 0x000fea0003800200 */
.L_x_57:
[----:B------:R-:W-:-:S04]  /*3e40*/  DEPBAR.LE SB0, 0x1 ;  /* 0x000080400000791a */ /* 0x000fc80000000000 */
.L_x_56:
        /* <DEDUP_REMOVED lines=45> */
.L_x_61:
[----:B------:R-:W-:Y:S05]  /*4120*/  BSYNC.RECONVERGENT B0 ;  /* 0x0000000000007941 */ /* 0x000fea0003800200 */
.L_x_60:
[----:B------:R-:W-:-:S04]  /*4130*/  DEPBAR.LE SB0, 0x1 ;  /* 0x000080400000791a */ /* 0x000fc80000000000 */
.L_x_59:
        /* <DEDUP_REMOVED lines=45> */
.L_x_64:
[----:B------:R-:W-:Y:S05]  /*4410*/  BSYNC.RECONVERGENT B0 ;  /* 0x0000000000007941 */ /* 0x000fea0003800200 */
.L_x_63:
[----:B------:R-:W-:-:S04]  /*4420*/  DEPBAR.LE SB0, 0x1 ;  /* 0x000080400000791a */ /* 0x000fc80000000000 */
.L_x_62:
[----:B------:R-:W-:Y:S01]  /*4430*/  BAR.SYNC.DEFER_BLOCKING 0x8, 0x80 ;  /* 0x0202000000007b1d */ /* 0x000fe20000010000 */
[----:B------:R-:W-:-:S05]  /*4440*/  VIADD R2, R2, 0x334a0 ;  /* 0x000334a002027836 */ /* 0x000fca0000000000 */
[----:B------:R-:W-:Y:S01]  /*4450*/  PRMT R2, RZ, 0x654, R2 ;  /* 0x00000654ff027816 */ /* 0x000fe20000000002 */
[----:B--2---:R-:W1:Y:S01]  /*4460*/  LDTM.x8 R12, tmem[UR7+0xc0] ;  /* 0x0000c007000c79ee */ /* 0x004e6200081c0000 */
        /* <DEDUP_REMOVED lines=27> */
[----:B------:R-:W-:Y:S01]  /*4620*/  NOP ;  /* 0x0000000000007918 */ /* 0x000fe20000000000 */
[----:B------:R2:W-:Y:S01]  /*4630*/  SYNCS.ARRIVE.TRANS64.RED.A1T0 RZ, [R2+URZ], RZ ;  /* 0x000000ff02ff79a7 */ /* 0x0005e200081004ff */
        /* <DEDUP_REMOVED lines=16> */
.L_x_66:
[----:B------:R-:W-:Y:S05]  /*4740*/  BSYNC.RECONVERGENT B0 ;  /* 0x0000000000007941 */ /* 0x000fea0003800200 */
.L_x_65:
[----:B------:R-:W-:Y:S02]  /*4750*/  IADD3 R24, PT, PT, R24, 0x98, RZ ;  /* 0x0000009818187810 */ /* 0x000fe40007ffe0ff */
[----:B------:R-:W-:Y:S01]  /*4760*/  IADD3 R31, PT, PT, R31, 0x98, RZ ;  /* 0x000000981f1f7810 */ /* 0x000fe20007ffe0ff */
[----:B------:R-:W-:Y:S06]  /*4770*/  @P0 BRA `(.L_x_67) ;  /* 0xffffffe400800947 */ /* 0x000fec000383ffff */
.L_x_44:
[----:B------:R-:W-:-:S13]  /*4780*/  ISETP.NE.AND P0, PT, R3, 0x3, PT ;  /* 0x000000030300780c */ /* 0x000fda0003f05270 */
[----:B------:R-:W-:Y:S05]  /*4790*/  @P0 EXIT ;  /* 0x000000000000094d */ /* 0x000fea0003800000 */
[----:B------:R-:W-:Y:S05]  /*47a0*/  WARPSYNC.ALL ;  /* 0x0000000000007948 */ /* 0x000fea0003800000 */
[----:B------:R-:W-:Y:S01]  /*47b0*/  NOP ;  /* 0x0000000000007918 */ /* 0x000fe20000000000 */
[----:B------:R-:W1:Y:S01]  /*47c0*/  S2UR UR5, SR_CgaCtaId ;  /* 0x00000000000579c3 */ /* 0x000e620000008800 */
[----:B------:R-:W-:Y:S02]  /*47d0*/  UMOV UR4, 0x50 ;  /* 0x0000005000047882 */ /* 0x000fe40000000000 */
[----:B-1----:R-:W-:-:S09]  /*47e0*/  ULEA UR5, UR5, UR4, 0x18 ;  /* 0x0000000405057291 */ /* 0x002fd2000f8ec0ff */
[----:B--2---:R-:W1:Y:S02]  /*47f0*/  LDS R2, [UR5] ;  /* 0x00000005ff027984 */ /* 0x004e640008000800 */
[----:B-1----:R-:W-:-:S04]  /*4800*/  LOP3.LUT R0, R2, 0xffff, RZ, 0xc0, !PT ;  /* 0x0000ffff02007812 */ /* 0x002fc800078ec0ff */
[----:B------:R-:W-:-:S13]  /*4810*/  ISETP.NE.AND P0, PT, R0, 0xffff, PT ;  /* 0x0000ffff0000780c */ /* 0x000fda0003f05270 */
[----:B------:R-:W-:Y:S05]  /*4820*/  @P0 BRA `(.L_x_68) ;  /* 0x0000000000480947 */ /* 0x000fea0003800000 */
[----:B------:R-:W-:-:S04]  /*4830*/  SHF.R.U32.HI R0, RZ, 0x10, R2 ;  /* 0x00000010ff007819 */ /* 0x000fc80000011602 */
[----:B------:R-:W-:-:S04]  /*4840*/  LOP3.LUT R0, R0, 0x1, RZ, 0xc0, !PT ;  /* 0x0000000100007812 */ /* 0x000fc800078ec0ff */
[----:B------:R-:W-:-:S13]  /*4850*/  ISETP.NE.AND P0, PT, R0, 0x1, PT ;  /* 0x000000010000780c */ /* 0x000fda0003f05270 */
[----:B------:R-:W-:Y:S05]  /*4860*/  @P0 BRA `(.L_x_69) ;  /* 0x00000000002c0947 */ /* 0x000fea0003800000 */
[----:B------:R-:W1:Y:S01]  /*4870*/  S2R R0, SR_LANEID ;  /* 0x0000000000007919 */ /* 0x000e620000000000 */
[----:B------:R-:W-:Y:S01]  /*4880*/  IMAD.MOV.U32 R2, RZ, RZ, -0x20000 ;  /* 0xfffe0000ff027424 */ /* 0x000fe200078e00ff */
[----:B------:R-:W-:Y:S02]  /*4890*/  VOTEU.ANY UR6, UPT, PT ;  /* 0x0000000000067886 */ /* 0x000fe400038e0100 */
[----:B------:R-:W-:Y:S01]  /*48a0*/  UFLO.U32 UR6, UR6 ;  /* 0x00000006000672bd */ /* 0x000fe200080e0000 */
[----:B------:R-:W2:Y:S05]  /*48b0*/  REDUX UR4, R2 ;  /* 0x00000000020473c4 */ /* 0x000eaa0000000000 */
[----:B-1----:R-:W-:-:S02]  /*48c0*/  ISETP.EQ.U32.AND P0, PT, R0, UR6, PT ;  /* 0x0000000600007c0c */ /* 0x002fc4000bf02070 */
[----:B--2---:R-:W-:Y:S01]  /*48d0*/  MOV R0, UR4 ;  /* 0x0000000400007c02 */ /* 0x004fe20008000f00 */
[----:B------:R-:W-:-:S05]  /*48e0*/  UMOV UR4, 0xfffe0000 ;  /* 0xfffe000000047882 */ /* 0x000fca0000000000 */
[----:B------:R1:W-:Y:S05]  /*48f0*/  UTCATOMSWS.AND URZ, UR4 ;  /* 0x0000000400ff79e3 */ /* 0x0003ea0008000000 */
[----:B------:R1:W-:Y:S01]  /*4900*/  @P0 ATOMS.AND RZ, [UR5], R0 ;  /* 0x00000000ffff098c */ /* 0x0003e2000a800005 */
[----:B------:R-:W-:Y:S05]  /*4910*/  BRA `(.L_x_70) ;  /* 0x0000000000147947 */ /* 0x000fea0003800000 */
.L_x_69:
[----:B------:R-:W-:Y:S02]  /*4920*/  MOV R2, 0x4940 ;  /* 0x0000494000027802 */ /* 0x000fe40000000f00 */
[----:B------:R-:W-:Y:S05]  /*4930*/  CALL.REL.NOINC `($__internal_0_$__cuda_sm10x_tcgen05_guardrail_trap_col_being_dealloced_not_returned_by_alloc) ;  /* 0x00000004003c7944 */ /* 0x000fea0003c00000 */
[----:B------:R-:W-:Y:S05]  /*4940*/  BRA `(.L_x_70) ;  /* 0x0000000000087947 */ /* 0x000fea0003800000 */
.L_x_68:
[----:B------:R-:W-:Y:S02]  /*4950*/  MOV R2, 0x4970 ;  /* 0x0000497000027802 */ /* 0x000fe40000000f00 */
[----:B------:R-:W-:Y:S05]  /*4960*/  CALL.REL.NOINC `($__internal_2_$__cuda_sm10x_tcgen05_guardrail_trap_unallocated_columns_being_dealloced) ;  /* 0x0000000400487944 */ /* 0x000fea0003c00000 */
.L_x_70:
[----:B------:R-:W-:Y:S01]  /*4970*/  NOP ;  /* 0x0000000000007918 */ /* 0x000fe20000000000 */
[----:B-1----:R-:W-:Y:S05]  /*4980*/  EXIT ;  /* 0x000000000000794d */ /* 0x002fea0003800000 */
.L_x_13:
[----:B------:R-:W-:-:S07]  /*4990*/  MOV R7, R6 ;  /* 0x0000000600077202 */ /* 0x000fce0000000f00 */
.L_x_71:
[----:B-1----:R1:W2:Y:S02]  /*49a0*/  SYNCS.PHASECHK.TRANS64.TRYWAIT P0, [R3+URZ], R7 ;  /* 0x00000007030075a7 */ /* 0x0022a400080011ff */
[----:B--2---:R-:W-:Y:S05]  /*49b0*/  @!P0 NANOSLEEP.SYNCS 0x989680 ;  /* 0x009896800000895d */ /* 0x004fea0003900000 */
[----:B------:R-:W2:Y:S02]  /*49c0*/  @!P0 SYNCS.PHASECHK.TRANS64 P0, [R3+URZ], R7 ;  /* 0x00000007030085a7 */ /* 0x000ea400080010ff */
[----:B--2---:R-:W-:Y:S05]  /*49d0*/  @!P0 BRA `(.L_x_71) ;  /* 0xfffffffc00f08947 */ /* 0x004fea000383ffff */
[----:B------:R-:W-:Y:S05]  /*49e0*/  BRA `(.L_x_12) ;  /* 0xffffffbc00687947 */ /* 0x000fea000383ffff */
.L_x_16:
[----:B------:R-:W-:-:S07]  /*49f0*/  MOV R3, R2 ;  /* 0x0000000200037202 */ /* 0x000fce0000000f00 */
.L_x_72:
[----:B-1----:R1:W2:Y:S02]  /*4a00*/  SYNCS.PHASECHK.TRANS64.TRYWAIT P0, [R7+URZ], R3 ;  /* 0x00000003070075a7 */ /* 0x0022a400080011ff */
[----:B--2---:R-:W-:Y:S05]  /*4a10*/  @!P0 NANOSLEEP.SYNCS 0x989680 ;  /* 0x009896800000895d */ /* 0x004fea0003900000 */
[----:B------:R-:W2:Y:S02]  /*4a20*/  @!P0 SYNCS.PHASECHK.TRANS64 P0, [R7+URZ], R3 ;  /* 0x00000003070085a7 */ /* 0x000ea400080010ff */
[----:B--2---:R-:W-:Y:S05]  /*4a30*/  @!P0 BRA `(.L_x_72) ;  /* 0xfffffffc00f08947 */ /* 0x004fea000383ffff */
[----:B------:R-:W-:Y:S05]  /*4a40*/  BRA `(.L_x_15) ;  /* 0xffffffbc00d07947 */ /* 0x000fea000383ffff */
.L_x_24:
[----:B------:R-:W-:-:S07]  /*4a50*/  MOV R4, R5 ;  /* 0x0000000500047202 */ /* 0x000fce0000000f00 */
.L_x_73:
[----:B-1----:R1:W2:Y:S02]  /*4a60*/  SYNCS.PHASECHK.TRANS64.TRYWAIT P0, [R2+URZ+0x33400], R5 ;  /* 0x03340005020075a7 */ /* 0x0022a400080011ff */
[----:B--2---:R-:W-:Y:S05]  /*4a70*/  @!P0 NANOSLEEP.SYNCS 0x989680 ;  /* 0x009896800000895d */ /* 0x004fea0003900000 */
[----:B------:R-:W2:Y:S02]  /*4a80*/  @!P0 SYNCS.PHASECHK.TRANS64 P0, [R2+URZ+0x33400], R5 ;  /* 0x03340005020085a7 */ /* 0x000ea400080010ff */
[----:B--2---:R-:W-:Y:S05]  /*4a90*/  @!P0 BRA `(.L_x_73) ;  /* 0xfffffffc00f08947 */ /* 0x004fea000383ffff */
[----:B------:R-:W-:Y:S05]  /*4aa0*/  BRA `(.L_x_74) ;  /* 0xffffffc4000c7947 */ /* 0x000fea000383ffff */
.L_x_29:
[----:B------:R-:W-:Y:S02]  /*4ab0*/  MOV R8, UR10 ;  /* 0x0000000a00087c02 */ /* 0x000fe40008000f00 */
[----:B------:R-:W-:Y:S02]  /*4ac0*/  MOV R9, UR10 ;  /* 0x0000000a00097c02 */ /* 0x000fe40008000f00 */
[----:B------:R-:W-:-:S07]  /*4ad0*/  MOV R4, UR8 ;  /* 0x0000000800047c02 */ /* 0x000fce0008000f00 */
.L_x_75:
[----:B-1----:R1:W2:Y:S02]  /*4ae0*/  SYNCS.PHASECHK.TRANS64.TRYWAIT P1, [R4+URZ+0x334a0], R9 ;  /* 0x0334a009040075a7 */ /* 0x0022a400080211ff */
[----:B--2---:R-:W-:Y:S05]  /*4af0*/  @!P1 NANOSLEEP.SYNCS 0x989680 ;  /* 0x009896800000995d */ /* 0x004fea0003900000 */
[----:B------:R-:W2:Y:S02]  /*4b00*/  @!P1 SYNCS.PHASECHK.TRANS64 P1, [R4+URZ+0x334a0], R9 ;  /* 0x0334a009040095a7 */ /* 0x000ea400080210ff */
[----:B--2---:R-:W-:Y:S05]  /*4b10*/  @!P1 BRA `(.L_x_75) ;  /* 0xfffffffc00f09947 */ /* 0x004fea000383ffff */
[----:B------:R-:W-:Y:S05]  /*4b20*/  BRA `(.L_x_76) ;  /* 0xffffffc800ac7947 */ /* 0x000fea000383ffff */
.L_x_30:
[----:B------:R-:W-:Y:S02]  /*4b30*/  MOV R5, UR11 ;  /* 0x0000000b00057c02 */ /* 0x000fe40008000f00 */
[----:B------:R-:W-:Y:S07]  /*4b40*/  MOV R8, R9 ;  /* 0x0000000900087202 */ /* 0x000fee0000000f00 */
.L_x_77:
[----:B-1----:R1:W2:Y:S02]  /*4b50*/  SYNCS.PHASECHK.TRANS64.TRYWAIT P1, [R5+URZ+0x33460], R9 ;  /* 0x03346009050075a7 */ /* 0x0022a400080211ff */
[----:B--2---:R-:W-:Y:S05]  /*4b60*/  @!P1 NANOSLEEP.SYNCS 0x989680 ;  /* 0x009896800000995d */ /* 0x004fea0003900000 */
[----:B------:R-:W2:Y:S02]  /*4b70*/  @!P1 SYNCS.PHASECHK.TRANS64 P1, [R5+URZ+0x33460], R9 ;  /* 0x03346009050095a7 */ /* 0x000ea400080210ff */
[----:B--2---:R-:W-:Y:S05]  /*4b80*/  @!P1 BRA `(.L_x_77) ;  /* 0xfffffffc00f09947 */ /* 0x004fea000383ffff */
[----:B------:R-:W-:Y:S05]  /*4b90*/  BRA `(.L_x_78) ;  /* 0xffffffc800b07947 */ /* 0x000fea000383ffff */
.L_x_32:
[----:B------:R-:W-:Y:S02]  /*4ba0*/  MOV R5, UR14 ;  /* 0x0000000e00057c02 */ /* 0x000fe40008000f00 */
[----:B------:R-:W-:Y:S07]  /*4bb0*/  MOV R8, R9 ;  /* 0x0000000900087202 */ /* 0x000fee0000000f00 */
.L_x_79:
[----:B-1----:R1:W2:Y:S02]  /*4bc0*/  SYNCS.PHASECHK.TRANS64.TRYWAIT P1, [R5+URZ+0x33460], R9 ;  /* 0x03346009050075a7 */ /* 0x0022a400080211ff */
[----:B--2---:R-:W-:Y:S05]  /*4bd0*/  @!P1 NANOSLEEP.SYNCS 0x989680 ;  /* 0x009896800000995d */ /* 0x004fea0003900000 */
[----:B------:R-:W2:Y:S02]  /*4be0*/  @!P1 SYNCS.PHASECHK.TRANS64 P1, [R5+URZ+0x33460], R9 ;  /* 0x03346009050095a7 */ /* 0x000ea400080210ff */
[----:B--2---:R-:W-:Y:S05]  /*4bf0*/  @!P1 BRA `(.L_x_79) ;  /* 0xfffffffc00f09947 */ /* 0x004fea000383ffff */
[----:B------:R-:W-:Y:S05]  /*4c00*/  BRA `(.L_x_80) ;  /* 0xffffffcc008c7947 */ /* 0x000fea000383ffff */
.L_x_37:
[-C--:B------:R-:W-:Y:S02]  /*4c10*/  MOV R22, R4.reuse ;  /* 0x0000000400167202 */ /* 0x080fe40000000f00 */
[----:B------:R-:W-:Y:S07]  /*4c20*/  MOV R23, R4 ;  /* 0x0000000400177202 */ /* 0x000fee0000000f00 */
.L_x_81:
[----:B-1----:R1:W2:Y:S02]  /*4c30*/  SYNCS.PHASECHK.TRANS64.TRYWAIT P0, [R17+URZ+0x30], R23 ;  /* 0x00003017110075a7 */ /* 0x0022a400080011ff */
[----:B--2---:R-:W-:Y:S05]  /*4c40*/  @!P0 NANOSLEEP.SYNCS 0x989680 ;  /* 0x009896800000895d */ /* 0x004fea0003900000 */
[----:B------:R-:W2:Y:S02]  /*4c50*/  @!P0 SYNCS.PHASECHK.TRANS64 P0, [R17+URZ+0x30], R23 ;  /* 0x00003017110085a7 */ /* 0x000ea400080010ff */
[----:B--2---:R-:W-:Y:S05]  /*4c60*/  @!P0 BRA `(.L_x_81) ;  /* 0xfffffffc00f08947 */ /* 0x004fea000383ffff */
[----:B------:R-:W-:Y:S05]  /*4c70*/  BRA `(.L_x_82) ;  /* 0xffffffd400347947 */ /* 0x000fea000383ffff */
.L_x_38:
[-C--:B------:R-:W-:Y:S02]  /*4c80*/  MOV R26, R19.reuse ;  /* 0x00000013001a7202 */ /* 0x080fe40000000f00 */
[----:B------:R-:W-:Y:S07]  /*4c90*/  MOV R27, R19 ;  /* 0x00000013001b7202 */ /* 0x000fee0000000f00 */
.L_x_83:
[----:B-1----:R1:W2:Y:S02]  /*4ca0*/  SYNCS.PHASECHK.TRANS64.TRYWAIT P0, [R28+URZ+0x30], R27 ;  /* 0x0000301b1c0075a7 */ /* 0x0022a400080011ff */
[----:B--2---:R-:W-:Y:S05]  /*4cb0*/  @!P0 NANOSLEEP.SYNCS 0x989680 ;  /* 0x009896800000895d */ /* 0x004fea0003900000 */
[----:B------:R-:W2:Y:S02]  /*4cc0*/  @!P0 SYNCS.PHASECHK.TRANS64 P0, [R28+URZ+0x30], R27 ;  /* 0x0000301b1c0085a7 */ /* 0x000ea400080010ff */
[----:B--2---:R-:W-:Y:S05]  /*4cd0*/  @!P0 BRA `(.L_x_83) ;  /* 0xfffffffc00f08947 */ /* 0x004fea000383ffff */
[----:B------:R-:W-:Y:S05]  /*4ce0*/  BRA `(.L_x_84) ;  /* 0xffffffd800107947 */ /* 0x000fea000383ffff */
.L_x_39:
[-C--:B-1----:R-:W-:Y:S02]  /*4cf0*/  MOV R28, R19.reuse ;  /* 0x00000013001c7202 */ /* 0x082fe40000000f00 */
[----:B------:R-:W-:Y:S07]  /*4d00*/  MOV R29, R19 ;  /* 0x00000013001d7202 */ /* 0x000fee0000000f00 */
.L_x_85:
[----:B-1----:R1:W2:Y:S02]  /*4d10*/  SYNCS.PHASECHK.TRANS64.TRYWAIT P1, [R26+URZ+0x30], R29 ;  /* 0x0000301d1a0075a7 */ /* 0x0022a400080211ff */
[----:B--2---:R-:W-:Y:S05]  /*4d20*/  @!P1 NANOSLEEP.SYNCS 0x989680 ;  /* 0x009896800000995d */ /* 0x004fea0003900000 */
[----:B------:R-:W2:Y:S02]  /*4d30*/  @!P1 SYNCS.PHASECHK.TRANS64 P1, [R26+URZ+0x30], R29 ;  /* 0x0000301d1a0095a7 */ /* 0x000ea400080210ff */
[----:B--2---:R-:W-:Y:S05]  /*4d40*/  @!P1 BRA `(.L_x_85) ;  /* 0xfffffffc00f09947 */ /* 0x004fea000383ffff */
[----:B------:R-:W-:Y:S05]  /*4d50*/  BRA `(.L_x_86) ;  /* 0xffffffd800807947 */ /* 0x000fea000383ffff */
.L_x_40:
[-C--:B------:R-:W-:Y:S02]  /*4d60*/  MOV R26, R7.reuse ;  /* 0x00000007001a7202 */ /* 0x080fe40000000f00 */
[----:B------:R-:W-:Y:S07]  /*4d70*/  MOV R27, R7 ;  /* 0x00000007001b7202 */ /* 0x000fee0000000f00 */
.L_x_87:
[----:B-1----:R1:W2:Y:S02]  /*4d80*/  SYNCS.PHASECHK.TRANS64.TRYWAIT P0, [R28+URZ+0x30], R27 ;  /* 0x0000301b1c0075a7 */ /* 0x0022a400080011ff */
[----:B--2---:R-:W-:Y:S05]  /*4d90*/  @!P0 NANOSLEEP.SYNCS 0x989680 ;  /* 0x009896800000895d */ /* 0x004fea0003900000 */
[----:B------:R-:W2:Y:S02]  /*4da0*/  @!P0 SYNCS.PHASECHK.TRANS64 P0, [R28+URZ+0x30], R27 ;  /* 0x0000301b1c0085a7 */ /* 0x000ea400080010ff */
[----:B--2---:R-:W-:Y:S05]  /*4db0*/  @!P0 BRA `(.L_x_87) ;  /* 0xfffffffc00f08947 */ /* 0x004fea000383ffff */
[----:B------:R-:W-:Y:S05]  /*4dc0*/  BRA `(.L_x_88) ;  /* 0xffffffd800d07947 */ /* 0x000fea000383ffff */
.L_x_45:
[----:B------:R-:W-:-:S07]  /*4dd0*/  MOV R6, R7 ;  /* 0x0000000700067202 */ /* 0x000fce0000000f00 */
.L_x_89:
[----:B-1----:R1:W2:Y:S02]  /*4de0*/  SYNCS.PHASECHK.TRANS64.TRYWAIT P2, [R2+URZ+0x33490], R7 ;  /* 0x03349007020075a7 */ /* 0x0022a400080411ff */
[----:B--2---:R-:W-:Y:S05]  /*4df0*/  @!P2 NANOSLEEP.SYNCS 0x989680 ;  /* 0x009896800000a95d */ /* 0x004fea0003900000 */
[----:B------:R-:W2:Y:S02]  /*4e00*/  @!P2 SYNCS.PHASECHK.TRANS64 P2, [R2+URZ+0x33490], R7 ;  /* 0x033490070200a5a7 */ /* 0x000ea400080410ff */
[----:B--2---:R-:W-:Y:S05]  /*4e10*/  @!P2 BRA `(.L_x_89) ;  /* 0xfffffffc00f0a947 */ /* 0x004fea000383ffff */
[----:B------:R-:W-:Y:S05]  /*4e20*/  BRA `(.L_x_90) ;  /* 0xffffffe000247947 */ /* 0x000fea000383ffff */
        .weak           $__internal_0_$__cuda_sm10x_tcgen05_guardrail_trap_col_being_dealloced_not_returned_by_alloc
        .type           $__internal_0_$__cuda_sm10x_tcgen05_guardrail_trap_col_being_dealloced_not_returned_by_alloc,@function
        .size           $__internal_0_$__cuda_sm10x_tcgen05_guardrail_trap_col_being_dealloced_not_returned_by_alloc,($__internal_1_$__cuda_sm10x_tcgen05_guardrail_trap_phase_invalid_during_alloc - $__internal_0_$__cuda_sm10x_tcgen05_guardrail_trap_col_being_dealloced_not_returned_by_alloc)
$__internal_0_$__cuda_sm10x_tcgen05_guardrail_trap_col_being_dealloced_not_returned_by_alloc:
[----:B------:R-:W-:Y:S05]  /*4e30*/  BPT.TRAP 0x1 ;  /* 0x000000040000795c */ /* 0x000fea0000300000 */
[----:B------:R-:W-:-:S04]  /*4e40*/  HFMA2 R3, -RZ, RZ, 0, 0 ;  /* 0x00000000ff037431 */ /* 0x000fc800000001ff */
[----:B------:R-:W-:Y:S05]  /*4e50*/  RET.REL.NODEC R2 `(_ZN9deep_gemm24sm100_fp8_gemm_1d1d_implILN4cute4UMMA5MajorE0ELS3_0ELj0ELj4096ELj7168ELj128ELj224ELj128ELj1ELj128ELj128ELj64ELj6ELj128ELj128ELj2ELb0ELj152ELNS_8GemmTypeE0ELb0EN7cutlass10bfloat16_tENS_16EpilogueIdentityEEEvPijjj14CUtensorMap_stS9_S9_S9_S9_) ;  /* 0xffffffb002687950 */ /* 0x000fea0003c3ffff */
        .weak           $__internal_1_$__cuda_sm10x_tcgen05_guardrail_trap_phase_invalid_during_alloc
        .type           $__internal_1_$__cuda_sm10x_tcgen05_guardrail_trap_phase_invalid_during_alloc,@function
        .size           $__internal_1_$__cuda_sm10x_tcgen05_guardrail_trap_phase_invalid_during_alloc,($__internal_2_$__cuda_sm10x_tcgen05_guardrail_trap_unallocated_columns_being_dealloced - $__internal_1_$__cuda_sm10x_tcgen05_guardrail_trap_phase_invalid_during_alloc)
$__internal_1_$__cuda_sm10x_tcgen05_guardrail_trap_phase_invalid_during_alloc:
[----:B------:R-:W-:Y:S05]  /*4e60*/  BPT.TRAP 0x1 ;  /* 0x000000040000795c */ /* 0x000fea0000300000 */
[----:B------:R-:W-:-:S04]  /*4e70*/  MOV R3, 0x0 ;  /* 0x0000000000037802 */ /* 0x000fc80000000f00 */
[----:B------:R-:W-:Y:S05]  /*4e80*/  RET.REL.NODEC R2 `(_ZN9deep_gemm24sm100_fp8_gemm_1d1d_implILN4cute4UMMA5MajorE0ELS3_0ELj0ELj4096ELj7168ELj128ELj224ELj128ELj1ELj128ELj128ELj64ELj6ELj128ELj128ELj2ELb0ELj152ELNS_8GemmTypeE0ELb0EN7cutlass10bfloat16_tENS_16EpilogueIdentityEEEvPijjj14CUtensorMap_stS9_S9_S9_S9_) ;  /* 0xffffffb0025c7950 */ /* 0x000fea0003c3ffff */
        .weak           $__internal_2_$__cuda_sm10x_tcgen05_guardrail_trap_unallocated_columns_being_dealloced
        .type           $__internal_2_$__cuda_sm10x_tcgen05_guardrail_trap_unallocated_columns_being_dealloced,@function
        .size           $__internal_2_$__cuda_sm10x_tcgen05_guardrail_trap_unallocated_columns_being_dealloced,($__internal_3_$__cuda_sm20_div_u16 - $__internal_2_$__cuda_sm10x_tcgen05_guardrail_trap_unallocated_columns_being_dealloced)
$__internal_2_$__cuda_sm10x_tcgen05_guardrail_trap_unallocated_columns_being_dealloced:
[----:B------:R-:W-:Y:S05]  /*4e90*/  BPT.TRAP 0x1 ;  /* 0x000000040000795c */ /* 0x000fea0000300000 */
[----:B------:R-:W-:-:S04]  /*4ea0*/  HFMA2 R3, -RZ, RZ, 0, 0 ;  /* 0x00000000ff037431 */ /* 0x000fc800000001ff */
[----:B------:R-:W-:Y:S05]  /*4eb0*/  RET.REL.NODEC R2 `(_ZN9deep_gemm24sm100_fp8_gemm_1d1d_implILN4cute4UMMA5MajorE0ELS3_0ELj0ELj4096ELj7168ELj128ELj224ELj128ELj1ELj128ELj128ELj64ELj6ELj128ELj128ELj2ELb0ELj152ELNS_8GemmTypeE0ELb0EN7cutlass10bfloat16_tENS_16EpilogueIdentityEEEvPijjj14CUtensorMap_stS9_S9_S9_S9_) ;  /* 0xffffffb002507950 */ /* 0x000fea0003c3ffff */
        .weak           $__internal_3_$__cuda_sm20_div_u16
        .type           $__internal_3_$__cuda_sm20_div_u16,@function
        .size           $__internal_3_$__cuda_sm20_div_u16,(.L_x_95 - $__internal_3_$__cuda_sm20_div_u16)
$__internal_3_$__cuda_sm20_div_u16:
[----:B------:R-:W1:Y:S01]  /*4ec0*/  I2F.U16 R13, R35 ;  /* 0x00000023000d7306 */ /* 0x000e620000101000 */
[----:B------:R-:W-:-:S07]  /*4ed0*/  IMAD.MOV.U32 R5, RZ, RZ, 0x4b800000 ;  /* 0x4b800000ff057424 */ /* 0x000fce00078e00ff */
[----:B------:R-:W-:Y:S01]  /*4ee0*/  I2F.U16.RZ R12, R12 ;  /* 0x0000000c000c7306 */ /* 0x000fe2000010d000 */
[C---:B-1----:R-:W-:Y:S02]  /*4ef0*/  FSETP.GEU.AND P1, PT, |R13|.reuse, 1.175494350822287508e-38, PT ;  /* 0x008000000d00780b */ /* 0x042fe40003f2e200 */
[----:B------:R-:W-:Y:S02]  /*4f00*/  FSETP.GT.AND P2, PT, |R13|, 8.50705917302346158658e+37, PT ;  /* 0x7e8000000d00780b */ /* 0x000fe40003f44200 */
[----:B------:R-:W-:Y:S02]  /*4f10*/  FSEL R5, R5, 1, !P1 ;  /* 0x3f80000005057808 */ /* 0x000fe40004800000 */
[----:B------:R-:W-:Y:S02]  /*4f20*/  ISETP.NE.U32.AND P1, PT, R35, RZ, PT ;  /* 0x000000ff2300720c */ /* 0x000fe40003f25070 */
[----:B------:R-:W-:-:S05]  /*4f30*/  FSEL R14, R5, 0.25, !P2 ;  /* 0x3e800000050e7808 */ /* 0x000fca0005000000 */
[----:B------:R-:W-:-:S06]  /*4f40*/  FMUL R5, R13, R14 ;  /* 0x0000000e0d057220 */ /* 0x000fcc0000400000 */
[----:B------:R-:W1:Y:S02]  /*4f50*/  MUFU.RCP R5, R5 ;  /* 0x0000000500057308 */ /* 0x000e640000001000 */
[----:B-1----:R-:W-:Y:S01]  /*4f60*/  FMUL R13, R14, R5 ;  /* 0x000000050e0d7220 */ /* 0x002fe20000400000 */
[----:B------:R-:W-:-:S03]  /*4f70*/  IMAD.MOV.U32 R5, RZ, RZ, 0x0 ;  /* 0x00000000ff057424 */ /* 0x000fc600078e00ff */
[----:B------:R-:W-:-:S04]  /*4f80*/  VIADD R13, R13, 0x2 ;  /* 0x000000020d0d7836 */ /* 0x000fc80000000000 */
[----:B------:R-:W-:-:S04]  /*4f90*/  FMUL.RZ R13, R12, R13 ;  /* 0x0000000d0c0d7220 */ /* 0x000fc8000040c000 */
[----:B------:R-:W1:Y:S02]  /*4fa0*/  F2I.U32.TRUNC.NTZ R36, R13 ;  /* 0x0000000d00247305 */ /* 0x000e64000020f000 */
[----:B-1----:R-:W-:Y:S02]  /*4fb0*/  LOP3.LUT R36, R36, 0xffff, RZ, 0xc0, !PT ;  /* 0x0000ffff24247812 */ /* 0x002fe400078ec0ff */
[----:B------:R-:W-:Y:S01]  /*4fc0*/  @!P1 MOV R36, 0xffffffff ;  /* 0xffffffff00249802 */ /* 0x000fe20000000f00 */
[----:B------:R-:W-:Y:S06]  /*4fd0*/  RET.REL.NODEC R4 `(_ZN9deep_gemm24sm100_fp8_gemm_1d1d_implILN4cute4UMMA5MajorE0ELS3_0ELj0ELj4096ELj7168ELj128ELj224ELj128ELj1ELj128ELj128ELj64ELj6ELj128ELj128ELj2ELb0ELj152ELNS_8GemmTypeE0ELb0EN7cutlass10bfloat16_tENS_16EpilogueIdentityEEEvPijjj14CUtensorMap_stS9_S9_S9_S9_) ;  /* 0xffffffb004087950 */ /* 0x000fec0003c3ffff */
.L_x_91:
[----:B------:R-:W-:-:S00]  /*4fe0*/  BRA `(.L_x_91) ;  /* 0xfffffffc00fc7947 */ /* 0x000fc0000383ffff */
[----:B------:R-:W-:-:S00]  /*4ff0*/  NOP ;  /* 0x0000000000007918 */ /* 0x000fc00000000000 */
        /* <DEDUP_REMOVED lines=8> */
.L_x_95:


//--------------------- .nv.shared._ZN9deep_gemm24sm100_fp8_gemm_1d1d_implILN4cute4UMMA5MajorE0ELS3_0ELj0ELj4096ELj7168ELj128ELj224ELj128ELj1ELj128ELj128ELj64ELj6ELj128ELj128ELj2ELb0ELj152ELNS_8GemmTypeE0ELb0EN7cutlass10bfloat16_tENS_16EpilogueIdentityEEEvPijjj14CUtensorMap_stS9_S9_S9_S9_ --------------------------
	.section	.nv.shared._ZN9deep_gemm24sm100_fp8_gemm_1d1d_implILN4cute4UMMA5MajorE0ELS3_0ELj0ELj4096ELj7168ELj128ELj224ELj128ELj1ELj128ELj128ELj64ELj6ELj128ELj128ELj2ELb0ELj152ELNS_8GemmTypeE0ELb0EN7cutlass10bfloat16_tENS_16EpilogueIdentityEEEvPijjj14CUtensorMap_stS9_S9_S9_S9_,"aw",@nobits
	.sectionflags	@""
	.align	1024
	.zero		1024


//--------------------- .nv.shared.reserved.0     --------------------------
	.section	.nv.shared.reserved.0,"aw",@nobits
	.align	8
	.weak		__nv_reservedSMEM_offset_0_alias
	.size		__nv_reservedSMEM_offset_0_alias, 0, 64
	.other		__nv_reservedSMEM_offset_0_alias,@"STO_CUDA_RESERVED_SHARED STV_DEFAULT"
__nv_reservedSMEM_offset_0_alias:
	.zero		0
.nv.shared.reserved.0:
	.zero		64
	.weak		__nv_reservedSMEM_allocation_phase
	.type		__nv_reservedSMEM_allocation_phase,@object
	.size		__nv_reservedSMEM_allocation_phase,(.L_0 - __nv_reservedSMEM_allocation_phase)
__nv_reservedSMEM_allocation_phase:
	.zero		1
.L_0:
	.zero		7
	.weak		__nv_reservedSMEM_devtool_atexit_pc
	.type		__nv_reservedSMEM_devtool_atexit_pc,@object
	.size		__nv_reservedSMEM_devtool_atexit_pc,(__nv_reservedSMEM_allocation_mask - __nv_reservedSMEM_devtool_atexit_pc)
__nv_reservedSMEM_devtool_atexit_pc:
	.zero		8
	.weak		__nv_reservedSMEM_allocation_mask
	.type		__nv_reservedSMEM_allocation_mask,@object
	.size		__nv_reservedSMEM_allocation_mask,(.L_2 - __nv_reservedSMEM_allocation_mask)
__nv_reservedSMEM_allocation_mask:
	.zero		4
.L_2:
	.zero		4
	.weak		__nv_reservedSMEM_tmem_allocation_pipeline_mbarrier
	.type		__nv_reservedSMEM_tmem_allocation_pipeline_mbarrier,@object
	.size		__nv_reservedSMEM_tmem_allocation_pipeline_mbarrier,(__nv_reservedSMEM_tmem_allocation_pipeline_mbarrier_parity - __nv_reservedSMEM_tmem_allocation_pipeline_mbarrier)
__nv_reservedSMEM_tmem_allocation_pipeline_mbarrier:
	.zero		8
	.weak		__nv_reservedSMEM_tmem_allocation_pipeline_mbarrier_parity
	.type		__nv_reservedSMEM_tmem_allocation_pipeline_mbarrier_parity,@object
	.size		__nv_reservedSMEM_tmem_allocation_pipeline_mbarrier_parity,(.L_4 - __nv_reservedSMEM_tmem_allocation_pipeline_mbarrier_parity)
__nv_reservedSMEM_tmem_allocation_pipeline_mbarrier_parity:
	.zero		4
.L_4:


//--------------------- .nv.global                --------------------------
	.section	.nv.global,"aw",@nobits
.nv.global:
	.type		_ZN45_INTERNAL_62bdb826_9_kernel_cu_a03c503f_924474cute1_E,@object
	.size		_ZN45_INTERNAL_62bdb826_9_kernel_cu_a03c503f_924474cute1_E,(_ZN45_INTERNAL_62bdb826_9_kernel_cu_a03c503f_924474cuda3std3__45__cpo6cbeginE - _ZN45_INTERNAL_62bdb826_9_kernel_cu_a03c503f_924474cute1_E)
_ZN45_INTERNAL_62bdb826_9_kernel_cu_a03c503f_924474cute1_E:
	.zero		1
	.type		_ZN45_INTERNAL_62bdb826_9_kernel_cu_a03c503f_924474cuda3std3__45__cpo6cbeginE,@object
	.size		_ZN45_INTERNAL_62bdb826_9_kernel_cu_a03c503f_924474cuda3std3__45__cpo6cbeginE,(_ZN45_INTERNAL_62bdb826_9_kernel_cu_a03c503f_924474cuda3std3__48in_placeE - _ZN45_INTERNAL_62bdb826_9_kernel_cu_a03c503f_924474cuda3std3__45__cpo6cbeginE)
_ZN45_INTERNAL_62bdb826_9_kernel_cu_a03c503f_924474cuda3std3__45__cpo6cbeginE:
	.zero		1
	.type		_ZN45_INTERNAL_62bdb826_9_kernel_cu_a03c503f_924474cuda3std3__48in_placeE,@object
	.size		_ZN45_INTERNAL_62bdb826_9_kernel_cu_a03c503f_924474cuda3std3__48in_placeE,(_ZN45_INTERNAL_62bdb826_9_kernel_cu_a03c503f_924474cuda3std6ranges3__45__cpo9iter_moveE - _ZN45_INTERNAL_62bdb826_9_kernel_cu_a03c503f_924474cuda3std3__48in_placeE)
_ZN45_INTERNAL_62bdb826_9_kernel_cu_a03c503f_924474cuda3std3__48in_placeE:
	.zero		1
	.type		_ZN45_INTERNAL_62bdb826_9_kernel_cu_a03c503f_924474cuda3std6ranges3__45__cpo9iter_moveE,@object
	.size		_ZN45_INTERNAL_62bdb826_9_kernel_cu_a03c503f_924474cuda3std6ranges3__45__cpo9iter_moveE,(_ZN45_INTERNAL_62bdb826_9_kernel_cu_a03c503f_924474cuda3std3__45__cpo5beginE - _ZN45_INTERNAL_62bdb826_9_kernel_cu_a03c503f_924474cuda3std6ranges3__45__cpo9iter_moveE)
_ZN45_INTERNAL_62bdb826_9_kernel_cu_a03c503f_924474cuda3std6ranges3__45__cpo9iter_moveE:
	.zero		1
	.type		_ZN45_INTERNAL_62bdb826_9_kernel_cu_a03c503f_924474cuda3std3__45__cpo5beginE,@object
	.size		_ZN45_INTERNAL_62bdb826_9_kernel_cu_a03c503f_924474cuda3std3__45__cpo5beginE,(_ZN45_INTERNAL_62bdb826_9_kernel_cu_a03c503f_924474cuda3std3__447_GLOBAL__N__62bdb826_9_kernel_cu_a03c503f_924476ignoreE - _ZN45_INTERNAL_62bdb826_9_kernel_cu_a03c503f_924474cuda3std3__45__cpo5beginE)
_ZN45_INTERNAL_62bdb826_9_kernel_cu_a03c503f_924474cuda3std3__45__cpo5beginE:
	.zero		1
	.type		_ZN45_INTERNAL_62bdb826_9_kernel_cu_a03c503f_924474cuda3std3__447_GLOBAL__N__62bdb826_9_kernel_cu_a03c503f_924476ignoreE,@object
	.size		_ZN45_INTERNAL_62bdb826_9_kernel_cu_a03c503f_924474cuda3std3__447_GLOBAL__N__62bdb826_9_kernel_cu_a03c503f_924476ignoreE,(_ZN45_INTERNAL_62bdb826_9_kernel_cu_a03c503f_924474cute7productE - _ZN45_INTERNAL_62bdb826_9_kernel_cu_a03c503f_924474cuda3std3__447_GLOBAL__N__62bdb826_9_kernel_cu_a03c503f_924476ignoreE)
_ZN45_INTERNAL_62bdb826_9_kernel_cu_a03c503f_924474cuda3std3__447_GLOBAL__N__62bdb826_9_kernel_cu_a03c503f_924476ignoreE:
	.zero		1
	.type		_ZN45_INTERNAL_62bdb826_9_kernel_cu_a03c503f_924474cute7productE,@object
	.size		_ZN45_INTERNAL_62bdb826_9_kernel_cu_a03c503f_924474cute7productE,(_ZN45_INTERNAL_62bdb826_9_kernel_cu_a03c503f_924474cuda3std3__45__cpo3endE - _ZN45_INTERNAL_62bdb826_9_kernel_cu_a03c503f_924474cute7productE)
_ZN45_INTERNAL_62bdb826_9_kernel_cu_a03c503f_924474cute7productE:
	.zero		1
	.type		_ZN45_INTERNAL_62bdb826_9_kernel_cu_a03c503f_924474cuda3std3__45__cpo3endE,@object
	.size		_ZN45_INTERNAL_62bdb826_9_kernel_cu_a03c503f_924474cuda3std3__45__cpo3endE,(_ZN45_INTERNAL_62bdb826_9_kernel_cu_a03c503f_924474cuda3std3__419piecewise_constructE - _ZN45_INTERNAL_62bdb826_9_kernel_cu_a03c503f_924474cuda3std3__45__cpo3endE)
_ZN45_INTERNAL_62bdb826_9_kernel_cu_a03c503f_924474cuda3std3__45__cpo3endE:
	.zero		1
	.type		_ZN45_INTERNAL_62bdb826_9_kernel_cu_a03c503f_924474cuda3std3__419piecewise_constructE,@object
	.size		_ZN45_INTERNAL_62bdb826_9_kernel_cu_a03c503f_924474cuda3std3__419piecewise_constructE,(_ZN45_INTERNAL_62bdb826_9_kernel_cu_a03c503f_924474cuda3std3__45__cpo4cendE - _ZN45_INTERNAL_62bdb826_9_kernel_cu_a03c503f_924474cuda3std3__419piecewise_constructE)
_ZN45_INTERNAL_62bdb826_9_kernel_cu_a03c503f_924474cuda3std3__419piecewise_constructE:
	.zero		1
	.type		_ZN45_INTERNAL_62bdb826_9_kernel_cu_a03c503f_924474cuda3std3__45__cpo4cendE,@object
	.size		_ZN45_INTERNAL_62bdb826_9_kernel_cu_a03c503f_924474cuda3std3__45__cpo4cendE,(_ZN45_INTERNAL_62bdb826_9_kernel_cu_a03c503f_924474cuda3std6ranges3__45__cpo4swapE - _ZN45_INTERNAL_62bdb826_9_kernel_cu_a03c503f_924474cuda3std3__45__cpo4cendE)
_ZN45_INTERNAL_62bdb826_9_kernel_cu_a03c503f_924474cuda3std3__45__cpo4cendE:
	.zero		1
	.type		_ZN45_INTERNAL_62bdb826_9_kernel_cu_a03c503f_924474cuda3std6ranges3__45__cpo4swapE,@object
	.size		_ZN45_INTERNAL_62bdb826_9_kernel_cu_a03c503f_924474cuda3std6ranges3__45__cpo4swapE,(.L_12 - _ZN45_INTERNAL_62bdb826_9_kernel_cu_a03c503f_924474cuda3std6ranges3__45__cpo4swapE)
_ZN45_INTERNAL_62bdb826_9_kernel_cu_a03c503f_924474cuda3std6ranges3__45__cpo4swapE:
	.zero		1
.L_12:


//--------------------- .nv.constant0._ZN9deep_gemm24sm100_fp8_gemm_1d1d_implILN4cute4UMMA5MajorE0ELS3_0ELj0ELj4096ELj7168ELj128ELj224ELj128ELj1ELj128ELj128ELj64ELj6ELj128ELj128ELj2ELb0ELj152ELNS_8GemmTypeE0ELb0EN7cutlass10bfloat16_tENS_16EpilogueIdentityEEEvPijjj14CUtensorMap_stS9_S9_S9_S9_ --------------------------
	.section	.nv.constant0._ZN9deep_gemm24sm100_fp8_gemm_1d1d_implILN4cute4UMMA5MajorE0ELS3_0ELj0ELj4096ELj7168ELj128ELj224ELj128ELj1ELj128ELj128ELj64ELj6ELj128ELj128ELj2ELb0ELj152ELNS_8GemmTypeE0ELb0EN7cutlass10bfloat16_tENS_16EpilogueIdentityEEEvPijjj14CUtensorMap_stS9_S9_S9_S9_,"a",@progbits
	.sectionflags	@""
	.align	4
.nv.constant0._ZN9deep_gemm24sm100_fp8_gemm_1d1d_implILN4cute4UMMA5MajorE0ELS3_0ELj0ELj4096ELj7168ELj128ELj224ELj128ELj1ELj128ELj128ELj64ELj6ELj128ELj128ELj2ELb0ELj152ELNS_8GemmTypeE0ELb0EN7cutlass10bfloat16_tENS_16EpilogueIdentityEEEvPijjj14CUtensorMap_stS9_S9_S9_S9_:
	.zero		1600


//--------------------- SYMBOLS --------------------------

	.type		.nv.reservedSmem.offset0,@object
	.size		.nv.reservedSmem.offset0,0x4
	.type		.nv.reservedSmem.cap,@object
	.size		.nv.reservedSmem.cap,0x4
